	.target	sm_90a

	.elftype	@"ET_EXEC"


//--------------------- .note.nv.tkinfo           --------------------------
	.section	.note.nv.tkinfo,"",@"SHT_NOTE"
	.sectionflags	@"SHF_NOTE_NV_TKINFO"
	.tkinfo
        /*0018*/ 	.word	0x00000002
        /*0030*/ 	.string	""
        /*0030*/ 	.string	"ptxas"
        /*0030*/ 	.string	"Cuda compilation tools, release 13.0, V13.0.88"
        /*0030*/ 	.string	"Build cuda_13.0.r13.0/compiler.36424714_0"
        /*0030*/ 	.string	"-arch sm_90a -m 64 "



//--------------------- .note.nv.cuinfo           --------------------------
	.section	.note.nv.cuinfo,"",@"SHT_NOTE"
	.sectionflags	@"SHF_NOTE_NV_CUINFO"
        /*0018*/ 	.short	0x0002
        /*001a*/ 	.short	0x005a
        /*001c*/ 	.short	0x0082
	.zero		2


//--------------------- .nv.info                  --------------------------
	.section	.nv.info,"",@"SHT_CUDA_INFO"
	.align	4


	//----- nvinfo : EIATTR_REGCOUNT
	.align		4
        /*0000*/ 	.byte	0x04, 0x2f
        /*0002*/ 	.short	(.L_15 - .L_14)
	.align		4
.L_14:
        /*0004*/ 	.word	index@(_ZN7cutlass13device_kernelINS_4gemm6kernel13GemmUniversalIN4cute5tupleIJiiiiEEENS1_10collective13CollectiveMmaINS1_34MainloopSm90TmaGmmaWarpSpecializedILi3ENS5_IJNS4_1CILi1EEESB_SB_EEENS1_32KernelTmaWarpSpecializedPingpongEEENS5_IJNSA_ILi64EEENSA_ILi256EEENSA_ILi32EEEEEENS_6half_tENS5_IJlSB_lEEESJ_SK_NS4_8TiledMMAINS4_8MMA_AtomIJNS4_4SM904GMMA26MMA_64x256x16_F32F16F16_SSILNSO_5MajorE0ELSQ_0ELNSO_7ScaleInE1ELSR_1EEEEEENS4_6LayoutISC_NS5_IJNSA_ILi0EEESV_SV_EEEEENS5_IJNS4_10UnderscoreESY_SY_EEEEENS4_13SM90_TMA_LOADENS4_14ComposedLayoutINS4_7SwizzleILi2ELi4ELi3EEENS4_18smem_ptr_flag_bitsILi16EEENSU_INS5_IJNSA_ILi8EEESH_EEENS5_IJSH_SB_EEEEEEEvNS4_8identityES11_S1B_vS1C_EENS_8epilogue10collective6detail29Sm90TmaWarpSpecializedAdapterINS1F_15DefaultEpilogueISJ_SK_SK_NS1E_6thread17LinearCombinationISJ_Li1EffLNS1J_9ScaleType4KindE0ELNS_15FloatRoundStyleE2ESJ_EENS1_15EpilogueDefaultEEEEEvvEEEEvNT_6ParamsE)
        /*0008*/ 	.word	0x000000a8


	//----- nvinfo : EIATTR_FRAME_SIZE
	.align		4
.L_15:
        /*000c*/ 	.byte	0x04, 0x11
        /*000e*/ 	.short	(.L_17 - .L_16)
	.align		4
.L_16:
        /*0010*/ 	.word	index@(_ZN7cutlass13device_kernelINS_4gemm6kernel13GemmUniversalIN4cute5tupleIJiiiiEEENS1_10collective13CollectiveMmaINS1_34MainloopSm90TmaGmmaWarpSpecializedILi3ENS5_IJNS4_1CILi1EEESB_SB_EEENS1_32KernelTmaWarpSpecializedPingpongEEENS5_IJNSA_ILi64EEENSA_ILi256EEENSA_ILi32EEEEEENS_6half_tENS5_IJlSB_lEEESJ_SK_NS4_8TiledMMAINS4_8MMA_AtomIJNS4_4SM904GMMA26MMA_64x256x16_F32F16F16_SSILNSO_5MajorE0ELSQ_0ELNSO_7ScaleInE1ELSR_1EEEEEENS4_6LayoutISC_NS5_IJNSA_ILi0EEESV_SV_EEEEENS5_IJNS4_10UnderscoreESY_SY_EEEEENS4_13SM90_TMA_LOADENS4_14ComposedLayoutINS4_7SwizzleILi2ELi4ELi3EEENS4_18smem_ptr_flag_bitsILi16EEENSU_INS5_IJNSA_ILi8EEESH_EEENS5_IJSH_SB_EEEEEEEvNS4_8identityES11_S1B_vS1C_EENS_8epilogue10collective6detail29Sm90TmaWarpSpecializedAdapterINS1F_15DefaultEpilogueISJ_SK_SK_NS1E_6thread17LinearCombinationISJ_Li1EffLNS1J_9ScaleType4KindE0ELNS_15FloatRoundStyleE2ESJ_EENS1_15EpilogueDefaultEEEEEvvEEEEvNT_6ParamsE)
        /*0014*/ 	.word	0x00000008


	//----- nvinfo : EIATTR_MIN_STACK_SIZE
	.align		4
.L_17:
        /*0018*/ 	.byte	0x04, 0x12
        /*001a*/ 	.short	(.L_19 - .L_18)
	.align		4
.L_18:
        /*001c*/ 	.word	index@(_ZN7cutlass13device_kernelINS_4gemm6kernel13GemmUniversalIN4cute5tupleIJiiiiEEENS1_10collective13CollectiveMmaINS1_34MainloopSm90TmaGmmaWarpSpecializedILi3ENS5_IJNS4_1CILi1EEESB_SB_EEENS1_32KernelTmaWarpSpecializedPingpongEEENS5_IJNSA_ILi64EEENSA_ILi256EEENSA_ILi32EEEEEENS_6half_tENS5_IJlSB_lEEESJ_SK_NS4_8TiledMMAINS4_8MMA_AtomIJNS4_4SM904GMMA26MMA_64x256x16_F32F16F16_SSILNSO_5MajorE0ELSQ_0ELNSO_7ScaleInE1ELSR_1EEEEEENS4_6LayoutISC_NS5_IJNSA_ILi0EEESV_SV_EEEEENS5_IJNS4_10UnderscoreESY_SY_EEEEENS4_13SM90_TMA_LOADENS4_14ComposedLayoutINS4_7SwizzleILi2ELi4ELi3EEENS4_18smem_ptr_flag_bitsILi16EEENSU_INS5_IJNSA_ILi8EEESH_EEENS5_IJSH_SB_EEEEEEEvNS4_8identityES11_S1B_vS1C_EENS_8epilogue10collective6detail29Sm90TmaWarpSpecializedAdapterINS1F_15DefaultEpilogueISJ_SK_SK_NS1E_6thread17LinearCombinationISJ_Li1EffLNS1J_9ScaleType4KindE0ELNS_15FloatRoundStyleE2ESJ_EENS1_15EpilogueDefaultEEEEEvvEEEEvNT_6ParamsE)
        /*0020*/ 	.word	0x00000008
.L_19:


//--------------------- .nv.compat                --------------------------
	.section	.nv.compat,"",@"SHT_CUDA_COMPAT_INFO"
	.align	4
        /*0000*/ 	.byte	0x02, 0x09, 0x01, 0x00, 0x02, 0x02, 0x04, 0x00, 0x02, 0x05, 0x05, 0x00, 0x03, 0x07, 0x01, 0x01
        /*0010*/ 	.byte	0x02, 0x03, 0x01, 0x00, 0x02, 0x06, 0x01, 0x00, 0x04, 0x0b, 0x08, 0x00, 0x00, 0x00, 0x00, 0x00
        /*0020*/ 	.byte	0x00, 0x00, 0x00, 0x00


//--------------------- .nv.info._ZN7cutlass13device_kernelINS_4gemm6kernel13GemmUniversalIN4cute5tupleIJiiiiEEENS1_10collective13CollectiveMmaINS1_34MainloopSm90TmaGmmaWarpSpecializedILi3ENS5_IJNS4_1CILi1EEESB_SB_EEENS1_32KernelTmaWarpSpecializedPingpongEEENS5_IJNSA_ILi64EEENSA_ILi256EEENSA_ILi32EEEEEENS_6half_tENS5_IJlSB_lEEESJ_SK_NS4_8TiledMMAINS4_8MMA_AtomIJNS4_4SM904GMMA26MMA_64x256x16_F32F16F16_SSILNSO_5MajorE0ELSQ_0ELNSO_7ScaleInE1ELSR_1EEEEEENS4_6LayoutISC_NS5_IJNSA_ILi0EEESV_SV_EEEEENS5_IJNS4_10UnderscoreESY_SY_EEEEENS4_13SM90_TMA_LOADENS4_14ComposedLayoutINS4_7SwizzleILi2ELi4ELi3EEENS4_18smem_ptr_flag_bitsILi16EEENSU_INS5_IJNSA_ILi8EEESH_EEENS5_IJSH_SB_EEEEEEEvNS4_8identityES11_S1B_vS1C_EENS_8epilogue10collective6detail29Sm90TmaWarpSpecializedAdapterINS1F_15DefaultEpilogueISJ_SK_SK_NS1E_6thread17LinearCombinationISJ_Li1EffLNS1J_9ScaleType4KindE0ELNS_15FloatRoundStyleE2ESJ_EENS1_15EpilogueDefaultEEEEEvvEEEEvNT_6ParamsE --------------------------
	.section	.nv.info._ZN7cutlass13device_kernelINS_4gemm6kernel13GemmUniversalIN4cute5tupleIJiiiiEEENS1_10collective13CollectiveMmaINS1_34MainloopSm90TmaGmmaWarpSpecializedILi3ENS5_IJNS4_1CILi1EEESB_SB_EEENS1_32KernelTmaWarpSpecializedPingpongEEENS5_IJNSA_ILi64EEENSA_ILi256EEENSA_ILi32EEEEEENS_6half_tENS5_IJlSB_lEEESJ_SK_NS4_8TiledMMAINS4_8MMA_AtomIJNS4_4SM904GMMA26MMA_64x256x16_F32F16F16_SSILNSO_5MajorE0ELSQ_0ELNSO_7ScaleInE1ELSR_1EEEEEENS4_6LayoutISC_NS5_IJNSA_ILi0EEESV_SV_EEEEENS5_IJNS4_10UnderscoreESY_SY_EEEEENS4_13SM90_TMA_LOADENS4_14ComposedLayoutINS4_7SwizzleILi2ELi4ELi3EEENS4_18smem_ptr_flag_bitsILi16EEENSU_INS5_IJNSA_ILi8EEESH_EEENS5_IJSH_SB_EEEEEEEvNS4_8identityES11_S1B_vS1C_EENS_8epilogue10collective6detail29Sm90TmaWarpSpecializedAdapterINS1F_15DefaultEpilogueISJ_SK_SK_NS1E_6thread17LinearCombinationISJ_Li1EffLNS1J_9ScaleType4KindE0ELNS_15FloatRoundStyleE2ESJ_EENS1_15EpilogueDefaultEEEEEvvEEEEvNT_6ParamsE,"",@"SHT_CUDA_INFO"
	.sectionflags	@""
	.align	4


	//----- nvinfo : EIATTR_CUDA_API_VERSION
	.align		4
        /*0000*/ 	.byte	0x04, 0x37
        /*0002*/ 	.short	(.L_21 - .L_20)
.L_20:
        /*0004*/ 	.word	0x00000082


	//----- nvinfo : EIATTR_KPARAM_INFO
	.align		4
.L_21:
        /*0008*/ 	.byte	0x04, 0x17
        /*000a*/ 	.short	(.L_23 - .L_22)
.L_22:
        /*000c*/ 	.word	0x00000000
        /*0010*/ 	.short	0x0000
        /*0012*/ 	.short	0x0070
        /*0014*/ 	.byte	0x00, 0xf0, 0x01, 0x10


	//----- nvinfo : EIATTR_SPARSE_MMA_MASK
	.align		4
.L_23:
        /*0018*/ 	.byte	0x03, 0x50
        /*001a*/ 	.short	0x0000


	//----- nvinfo : EIATTR_MAXREG_COUNT
	.align		4
        /*001c*/ 	.byte	0x03, 0x1b
        /*001e*/ 	.short	0x00a8


	//----- nvinfo : EIATTR_NUM_BARRIERS
	.align		4
        /*0020*/ 	.byte	0x02, 0x4c
        /*0022*/ 	.byte	0x01
	.zero		1


	//----- nvinfo : EIATTR_EXTERNS
	.align		4
        /*0024*/ 	.byte	0x04, 0x0f
        /*0026*/ 	.short	(.L_25 - .L_24)


	//   ....[0]....
	.align		4
.L_24:
        /*0028*/ 	.word	index@(__assertfail)


	//----- nvinfo : EIATTR_ANNOTATIONS
	.align		4
.L_25:
        /*002c*/ 	.byte	0x04, 0x55
        /*002e*/ 	.short	(.L_27 - .L_26)


	//   ....[0]....
.L_26:
        /*0030*/ 	.word	0x00000001
        /*0034*/ 	.byte	0xb0, 0x0a, 0x00, 0x00, 0x01, 0x00, 0x00, 0x00, 0x60, 0x9a, 0x00, 0x00, 0x01, 0x00, 0x00, 0x00
        /*0044*/ 	.byte	0x70, 0xa6, 0x00, 0x00


	//----- nvinfo : EIATTR_MERCURY_ISA_VERSION
	.align		4
.L_27:
        /*0048*/ 	.byte	0x03, 0x5f
        /*004a*/ 	.short	0x0101


	//----- nvinfo : EIATTR_INT_WARP_WIDE_INSTR_OFFSETS
	.align		4
        /*004c*/ 	.byte	0x04, 0x31
        /*004e*/ 	.short	(.L_29 - .L_28)


	//   ....[0]....
.L_28:
        /*0050*/ 	.word	0x000003c0


	//   ....[1]....
        /*0054*/ 	.word	0x000003e0


	//   ....[2]....
        /*0058*/ 	.word	0x00000460


	//   ....[3]....
        /*005c*/ 	.word	0x00000470


	//   ....[4]....
        /*0060*/ 	.word	0x00000480


	//   ....[5]....
        /*0064*/ 	.word	0x000004a0


	//   ....[6]....
        /*0068*/ 	.word	0x00000530


	//   ....[7]....
        /*006c*/ 	.word	0x00000550


	//----- nvinfo : EIATTR_COOP_GROUP_MASK_REGIDS
	.align		4
.L_29:
        /*0070*/ 	.byte	0x04, 0x29
        /*0072*/ 	.short	(.L_31 - .L_30)


	//   ....[0]....
.L_30:
        /*0074*/ 	.word	0xffffffff


	//   ....[1]....
        /*0078*/ 	.word	0xffffffff


	//   ....[2]....
        /*007c*/ 	.word	0xffffffff


	//   ....[3]....
        /*0080*/ 	.word	0xffffffff


	//   ....[4]....
        /*0084*/ 	.word	0xffffffff


	//   ....[5]....
        /*0088*/ 	.word	0xffffffff


	//----- nvinfo : EIATTR_COOP_GROUP_INSTR_OFFSETS
	.align		4
.L_31:
        /*008c*/ 	.byte	0x04, 0x28
        /*008e*/ 	.short	(.L_33 - .L_32)


	//   ....[0]....
.L_32:
        /*0090*/ 	.word	0x00000070


	//   ....[1]....
        /*0094*/ 	.word	0x00000080


	//   ....[2]....
        /*0098*/ 	.word	0x00000140


	//   ....[3]....
        /*009c*/ 	.word	0x000002b0


	//   ....[4]....
        /*00a0*/ 	.word	0x000002f0


	//   ....[5]....
        /*00a4*/ 	.word	0x00000340


	//----- nvinfo : EIATTR_REG_RECONFIG
	.align		4
.L_33:
        /*00a8*/ 	.byte	0x01, 0x54
	.zero		2


	//----- nvinfo : EIATTR_SYSCALL_OFFSETS
	.align		4
        /*00ac*/ 	.byte	0x04, 0x46
        /*00ae*/ 	.short	(.L_35 - .L_34)


	//   ....[0]....
.L_34:
        /*00b0*/ 	.word	0x00001560


	//----- nvinfo : EIATTR_MBARRIER_INSTR_OFFSETS
	.align		4
.L_35:
        /*00b4*/ 	.byte	0x04, 0x39
        /*00b6*/ 	.short	(.L_37 - .L_36)


	//   ....[0]....
.L_36:
        /*00b8*/ 	.word	0x00000240
        /*00bc*/ 	.word	0x000000ff
        /*00c0*/ 	.word	0x00000000
        /*00c4*/ 	.short	0x0100
        /*00c6*/ 	.byte	0x08
	.zero		1


	//   ....[1]....
        /*00c8*/ 	.word	0x00000250
        /*00cc*/ 	.word	0x000000ff
        /*00d0*/ 	.word	0x00000018
        /*00d4*/ 	.short	0x0100
        /*00d6*/ 	.byte	0x08
	.zero		1


	//   ....[2]....
        /*00d8*/ 	.word	0x00000260
        /*00dc*/ 	.word	0x000000ff
        /*00e0*/ 	.word	0x00000008
        /*00e4*/ 	.short	0x0100
        /*00e6*/ 	.byte	0x08
	.zero		1


	//   ....[3]....
        /*00e8*/ 	.word	0x00000270
        /*00ec*/ 	.word	0x000000ff
        /*00f0*/ 	.word	0x00000020
        /*00f4*/ 	.short	0x0100
        /*00f6*/ 	.byte	0x08
	.zero		1


	//   ....[4]....
        /*00f8*/ 	.word	0x00000280
        /*00fc*/ 	.word	0x000000ff
        /*0100*/ 	.word	0x00000010
        /*0104*/ 	.short	0x0100
        /*0106*/ 	.byte	0x08
	.zero		1


	//   ....[5]....
        /*0108*/ 	.word	0x00000290
        /*010c*/ 	.word	0x000000ff
        /*0110*/ 	.word	0x00000028
        /*0114*/ 	.short	0x0100
        /*0116*/ 	.byte	0x08
	.zero		1


	//   ....[6]....
        /*0118*/ 	.word	0x00000590
        /*011c*/ 	.word	0x000000ff
        /*0120*/ 	.word	0x00000060
        /*0124*/ 	.short	0x0100
        /*0126*/ 	.byte	0x08
	.zero		1


	//   ....[7]....
        /*0128*/ 	.word	0x00000600
        /*012c*/ 	.word	0x000000ff
        /*0130*/ 	.word	0x00000068
        /*0134*/ 	.short	0x0100
        /*0136*/ 	.byte	0x08
	.zero		1


	//   ....[8]....
        /*0138*/ 	.word	0x00000620
        /*013c*/ 	.word	0x000000ff
        /*0140*/ 	.word	0x00000040
        /*0144*/ 	.short	0x0100
        /*0146*/ 	.byte	0x09
	.zero		1


	//   ....[9]....
        /*0148*/ 	.word	0x00000630
        /*014c*/ 	.word	0x000000ff
        /*0150*/ 	.word	0x00000048
        /*0154*/ 	.short	0x0100
        /*0156*/ 	.byte	0x09
	.zero		1


	//   ....[10]....
        /*0158*/ 	.word	0x00000640
        /*015c*/ 	.word	0x000000ff
        /*0160*/ 	.word	0x00000050
        /*0164*/ 	.short	0x0100
        /*0166*/ 	.byte	0x09
	.zero		1


	//   ....[11]....
        /*0168*/ 	.word	0x00000650
        /*016c*/ 	.word	0x000000ff
        /*0170*/ 	.word	0x00000058
        /*0174*/ 	.short	0x0100
        /*0176*/ 	.byte	0x09
	.zero		1


	//   ....[12]....
        /*0178*/ 	.word	0x00001440
        /*017c*/ 	.word	0x0000009d
        /*0180*/ 	.word	0x00000000
        /*0184*/ 	.short	0x010a
        /*0186*/ 	.byte	0x2a
	.zero		1


	//   ....[13]....
        /*0188*/ 	.word	0x000015e0
        /*018c*/ 	.word	0x00000003
        /*0190*/ 	.word	0x00000000
        /*0194*/ 	.short	0x010a
        /*0196*/ 	.byte	0x3f
	.zero		1


	//   ....[14]....
        /*0198*/ 	.word	0x00001640
        /*019c*/ 	.word	0x00000003
        /*01a0*/ 	.word	0x00000000
        /*01a4*/ 	.short	0x010a
        /*01a6*/ 	.byte	0x3f
	.zero		1


	//   ....[15]....
        /*01a8*/ 	.word	0x000018b0
        /*01ac*/ 	.word	0x000000ff
        /*01b0*/ 	.word	0x00000000
        /*01b4*/ 	.short	0x010a
        /*01b6*/ 	.byte	0x04
	.zero		1


	//   ....[16]....
        /*01b8*/ 	.word	0x000018f0
        /*01bc*/ 	.word	0x000000ff
        /*01c0*/ 	.word	0x00000000
        /*01c4*/ 	.short	0x010a
        /*01c6*/ 	.byte	0x04
	.zero		1


	//   ....[17]....
        /*01c8*/ 	.word	0x00001a60
        /*01cc*/ 	.word	0x000000ff
        /*01d0*/ 	.word	0x00000000
        /*01d4*/ 	.short	0x0101
        /*01d6*/ 	.byte	0x04
	.zero		1


	//   ....[18]....
        /*01d8*/ 	.word	0x00001b50
        /*01dc*/ 	.word	0x0000009e
        /*01e0*/ 	.word	0x00000000
        /*01e4*/ 	.short	0x0101
        /*01e6*/ 	.byte	0x2d
	.zero		1


	//   ....[19]....
        /*01e8*/ 	.word	0x00001c20
        /*01ec*/ 	.word	0x000000ff
        /*01f0*/ 	.word	0x00000000
        /*01f4*/ 	.short	0x0101
        /*01f6*/ 	.byte	0x06
	.zero		1


	//   ....[20]....
        /*01f8*/ 	.word	0x00001cd0
        /*01fc*/ 	.word	0x0000009d
        /*0200*/ 	.word	0x00000010
        /*0204*/ 	.short	0x010a
        /*0206*/ 	.byte	0x2a
	.zero		1


	//   ....[21]....
        /*0208*/ 	.word	0x00009a80
        /*020c*/ 	.word	0x000000a0
        /*0210*/ 	.word	0x00000000
        /*0214*/ 	.short	0x0101
        /*0216*/ 	.byte	0x2d
	.zero		1


	//   ....[22]....
        /*0218*/ 	.word	0x0000a3e0
        /*021c*/ 	.word	0x0000000a
        /*0220*/ 	.word	0x00000018
        /*0224*/ 	.short	0x010a
        /*0226*/ 	.byte	0x3f
	.zero		1


	//   ....[23]....
        /*0228*/ 	.word	0x0000a780
        /*022c*/ 	.word	0x00000005
        /*0230*/ 	.word	0x00000068
        /*0234*/ 	.short	0x0101
        /*0236*/ 	.byte	0x3f
	.zero		1


	//   ....[24]....
        /*0238*/ 	.word	0x0000af00
        /*023c*/ 	.word	0x00000009
        /*0240*/ 	.word	0x00000000
        /*0244*/ 	.short	0x010a
        /*0246*/ 	.byte	0x3f
	.zero		1


	//   ....[25]....
        /*0248*/ 	.word	0x0000af80
        /*024c*/ 	.word	0x00000006
        /*0250*/ 	.word	0x00000000
        /*0254*/ 	.short	0x010a
        /*0256*/ 	.byte	0x3f
	.zero		1


	//   ....[26]....
        /*0258*/ 	.word	0x0000b010
        /*025c*/ 	.word	0x00000003
        /*0260*/ 	.word	0x00000000
        /*0264*/ 	.short	0x010a
        /*0266*/ 	.byte	0x3f
	.zero		1


	//   ....[27]....
        /*0268*/ 	.word	0x0000b070
        /*026c*/ 	.word	0x0000009f
        /*0270*/ 	.word	0x00000000
        /*0274*/ 	.short	0x010a
        /*0276*/ 	.byte	0x3f
	.zero		1


	//   ....[28]....
        /*0278*/ 	.word	0x0000b0c0
        /*027c*/ 	.word	0x00000003
        /*0280*/ 	.word	0x00000000
        /*0284*/ 	.short	0x010a
        /*0286*/ 	.byte	0x3f
	.zero		1


	//   ....[29]....
        /*0288*/ 	.word	0x0000b120
        /*028c*/ 	.word	0x00000004
        /*0290*/ 	.word	0x00000000
        /*0294*/ 	.short	0x010a
        /*0296*/ 	.byte	0x3f
	.zero		1


	//   ....[30]....
        /*0298*/ 	.word	0x0000b170
        /*029c*/ 	.word	0x0000009f
        /*02a0*/ 	.word	0x00000010
        /*02a4*/ 	.short	0x010a
        /*02a6*/ 	.byte	0x3f
	.zero		1


	//   ....[31]....
        /*02a8*/ 	.word	0x0000b240
        /*02ac*/ 	.word	0x0000000a
        /*02b0*/ 	.word	0x00000018
        /*02b4*/ 	.short	0x010a
        /*02b6*/ 	.byte	0x3f
	.zero		1


	//   ....[32]....
        /*02b8*/ 	.word	0x0000b310
        /*02bc*/ 	.word	0x00000009
        /*02c0*/ 	.word	0x00000000
        /*02c4*/ 	.short	0x010a
        /*02c6*/ 	.byte	0x3f
	.zero		1


	//   ....[33]....
        /*02c8*/ 	.word	0x0000b360
        /*02cc*/ 	.word	0x00000006
        /*02d0*/ 	.word	0x00000000
        /*02d4*/ 	.short	0x010a
        /*02d6*/ 	.byte	0x3f
	.zero		1


	//----- nvinfo : EIATTR_NUM_MBARRIERS
	.align		4
.L_37:
        /*02d8*/ 	.byte	0x03, 0x38
        /*02da*/ 	.short	0x000c


	//----- nvinfo : EIATTR_EXIT_INSTR_OFFSETS
	.align		4
        /*02dc*/ 	.byte	0x04, 0x1c
        /*02de*/ 	.short	(.L_39 - .L_38)


	//   ....[0]....
.L_38:
        /*02e0*/ 	.word	0x00001160


	//   ....[1]....
        /*02e4*/ 	.word	0x000011c0


	//   ....[2]....
        /*02e8*/ 	.word	0x0000a110


	//   ....[3]....
        /*02ec*/ 	.word	0x0000a140


	//   ....[4]....
        /*02f0*/ 	.word	0x0000b060


	//----- nvinfo : EIATTR_MAX_THREADS
	.align		4
.L_39:
        /*02f4*/ 	.byte	0x04, 0x05
        /*02f6*/ 	.short	(.L_41 - .L_40)
.L_40:
        /*02f8*/ 	.word	0x00000180
        /*02fc*/ 	.word	0x00000001
        /*0300*/ 	.word	0x00000001


	//----- nvinfo : EIATTR_CRS_STACK_SIZE
	.align		4
.L_41:
        /*0304*/ 	.byte	0x04, 0x1e
        /*0306*/ 	.short	(.L_43 - .L_42)
.L_42:
        /*0308*/ 	.word	0x00000000


	//----- nvinfo : EIATTR_CBANK_PARAM_SIZE
	.align		4
.L_43:
        /*030c*/ 	.byte	0x03, 0x19
        /*030e*/ 	.short	0x0470


	//----- nvinfo : EIATTR_PARAM_CBANK
	.align		4
        /*0310*/ 	.byte	0x04, 0x0a
        /*0312*/ 	.short	(.L_45 - .L_44)
	.align		4
.L_44:
        /*0314*/ 	.word	index@(.nv.constant0._ZN7cutlass13device_kernelINS_4gemm6kernel13GemmUniversalIN4cute5tupleIJiiiiEEENS1_10collective13CollectiveMmaINS1_34MainloopSm90TmaGmmaWarpSpecializedILi3ENS5_IJNS4_1CILi1EEESB_SB_EEENS1_32KernelTmaWarpSpecializedPingpongEEENS5_IJNSA_ILi64EEENSA_ILi256EEENSA_ILi32EEEEEENS_6half_tENS5_IJlSB_lEEESJ_SK_NS4_8TiledMMAINS4_8MMA_AtomIJNS4_4SM904GMMA26MMA_64x256x16_F32F16F16_SSILNSO_5MajorE0ELSQ_0ELNSO_7ScaleInE1ELSR_1EEEEEENS4_6LayoutISC_NS5_IJNSA_ILi0EEESV_SV_EEEEENS5_IJNS4_10UnderscoreESY_SY_EEEEENS4_13SM90_TMA_LOADENS4_14ComposedLayoutINS4_7SwizzleILi2ELi4ELi3EEENS4_18smem_ptr_flag_bitsILi16EEENSU_INS5_IJNSA_ILi8EEESH_EEENS5_IJSH_SB_EEEEEEEvNS4_8identityES11_S1B_vS1C_EENS_8epilogue10collective6detail29Sm90TmaWarpSpecializedAdapterINS1F_15DefaultEpilogueISJ_SK_SK_NS1E_6thread17LinearCombinationISJ_Li1EffLNS1J_9ScaleType4KindE0ELNS_15FloatRoundStyleE2ESJ_EENS1_15EpilogueDefaultEEEEEvvEEEEvNT_6ParamsE)
        /*0318*/ 	.short	0x0210
        /*031a*/ 	.short	0x0470


	//----- nvinfo : EIATTR_SW_WAR
	.align		4
.L_45:
        /*031c*/ 	.byte	0x04, 0x36
        /*031e*/ 	.short	(.L_47 - .L_46)
.L_46:
        /*0320*/ 	.word	0x00000008
.L_47:


//--------------------- .nv.callgraph             --------------------------
	.section	.nv.callgraph,"",@"SHT_CUDA_CALLGRAPH"
	.align	4
	.sectionentsize	8
	.align		4
        /*0000*/ 	.word	0x00000000
	.align		4
        /*0004*/ 	.word	0xffffffff
	.align		4
        /*0008*/ 	.word	index@(_ZN7cutlass13device_kernelINS_4gemm6kernel13GemmUniversalIN4cute5tupleIJiiiiEEENS1_10collective13CollectiveMmaINS1_34MainloopSm90TmaGmmaWarpSpecializedILi3ENS5_IJNS4_1CILi1EEESB_SB_EEENS1_32KernelTmaWarpSpecializedPingpongEEENS5_IJNSA_ILi64EEENSA_ILi256EEENSA_ILi32EEEEEENS_6half_tENS5_IJlSB_lEEESJ_SK_NS4_8TiledMMAINS4_8MMA_AtomIJNS4_4SM904GMMA26MMA_64x256x16_F32F16F16_SSILNSO_5MajorE0ELSQ_0ELNSO_7ScaleInE1ELSR_1EEEEEENS4_6LayoutISC_NS5_IJNSA_ILi0EEESV_SV_EEEEENS5_IJNS4_10UnderscoreESY_SY_EEEEENS4_13SM90_TMA_LOADENS4_14ComposedLayoutINS4_7SwizzleILi2ELi4ELi3EEENS4_18smem_ptr_flag_bitsILi16EEENSU_INS5_IJNSA_ILi8EEESH_EEENS5_IJSH_SB_EEEEEEEvNS4_8identityES11_S1B_vS1C_EENS_8epilogue10collective6detail29Sm90TmaWarpSpecializedAdapterINS1F_15DefaultEpilogueISJ_SK_SK_NS1E_6thread17LinearCombinationISJ_Li1EffLNS1J_9ScaleType4KindE0ELNS_15FloatRoundStyleE2ESJ_EENS1_15EpilogueDefaultEEEEEvvEEEEvNT_6ParamsE)
	.align		4
        /*000c*/ 	.word	index@(__assertfail)
	.align		4
        /*0010*/ 	.word	0x00000000
	.align		4
        /*0014*/ 	.word	0xfffffffe
	.align		4
        /*0018*/ 	.word	0x00000000
	.align		4
        /*001c*/ 	.word	0xfffffffd
	.align		4
        /*0020*/ 	.word	0x00000000
	.align		4
        /*0024*/ 	.word	0xfffffffc


//--------------------- .nv.constant4             --------------------------
	.section	.nv.constant4,"a",@progbits
	.align	8
	.align		8
.nv.constant4:
        /*0000*/ 	.dword	__assertfail
	.align		8
        /*0008*/ 	.dword	__unnamed_1
	.align		8
        /*0010*/ 	.dword	_ZN39_INTERNAL_19a82561_4_k_cu_6ce175d4_29004cuda3std3__45__cpo5beginE
	.align		8
        /*0018*/ 	.dword	_ZN39_INTERNAL_19a82561_4_k_cu_6ce175d4_29004cuda3std3__45__cpo3endE
	.align		8
        /*0020*/ 	.dword	_ZN39_INTERNAL_19a82561_4_k_cu_6ce175d4_29004cuda3std3__45__cpo6cbeginE
	.align		8
        /*0028*/ 	.dword	_ZN39_INTERNAL_19a82561_4_k_cu_6ce175d4_29004cuda3std3__45__cpo4cendE
	.align		8
        /*0030*/ 	.dword	_ZN39_INTERNAL_19a82561_4_k_cu_6ce175d4_29004cuda3std3__441_GLOBAL__N__19a82561_4_k_cu_6ce175d4_29006ignoreE
	.align		8
        /*0038*/ 	.dword	_ZN39_INTERNAL_19a82561_4_k_cu_6ce175d4_29004cuda3std3__419piecewise_constructE
	.align		8
        /*0040*/ 	.dword	_ZN39_INTERNAL_19a82561_4_k_cu_6ce175d4_29004cuda3std3__48in_placeE
	.align		8
        /*0048*/ 	.dword	_ZN39_INTERNAL_19a82561_4_k_cu_6ce175d4_29004cuda3std6ranges3__45__cpo4swapE
	.align		8
        /*0050*/ 	.dword	_ZN39_INTERNAL_19a82561_4_k_cu_6ce175d4_29004cuda3std6ranges3__45__cpo9iter_moveE
	.align		8
        /*0058*/ 	.dword	_ZN39_INTERNAL_19a82561_4_k_cu_6ce175d4_29004cute7productE
	.align		8
        /*0060*/ 	.dword	_ZN39_INTERNAL_19a82561_4_k_cu_6ce175d4_29004cute1_E
	.align		8
        /*0068*/ 	.dword	$str$22
	.align		8
        /*0070*/ 	.dword	$str$23


//--------------------- .text._ZN7cutlass13device_kernelINS_4gemm6kernel13GemmUniversalIN4cute5tupleIJiiiiEEENS1_10collective13CollectiveMmaINS1_34MainloopSm90TmaGmmaWarpSpecializedILi3ENS5_IJNS4_1CILi1EEESB_SB_EEENS1_32KernelTmaWarpSpecializedPingpongEEENS5_IJNSA_ILi64EEENSA_ILi256EEENSA_ILi32EEEEEENS_6half_tENS5_IJlSB_lEEESJ_SK_NS4_8TiledMMAINS4_8MMA_AtomIJNS4_4SM904GMMA26MMA_64x256x16_F32F16F16_SSILNSO_5MajorE0ELSQ_0ELNSO_7ScaleInE1ELSR_1EEEEEENS4_6LayoutISC_NS5_IJNSA_ILi0EEESV_SV_EEEEENS5_IJNS4_10UnderscoreESY_SY_EEEEENS4_13SM90_TMA_LOADENS4_14ComposedLayoutINS4_7SwizzleILi2ELi4ELi3EEENS4_18smem_ptr_flag_bitsILi16EEENSU_INS5_IJNSA_ILi8EEESH_EEENS5_IJSH_SB_EEEEEEEvNS4_8identityES11_S1B_vS1C_EENS_8epilogue10collective6detail29Sm90TmaWarpSpecializedAdapterINS1F_15DefaultEpilogueISJ_SK_SK_NS1E_6thread17LinearCombinationISJ_Li1EffLNS1J_9ScaleType4KindE0ELNS_15FloatRoundStyleE2ESJ_EENS1_15EpilogueDefaultEEEEEvvEEEEvNT_6ParamsE --------------------------
	.section	.text._ZN7cutlass13device_kernelINS_4gemm6kernel13GemmUniversalIN4cute5tupleIJiiiiEEENS1_10collective13CollectiveMmaINS1_34MainloopSm90TmaGmmaWarpSpecializedILi3ENS5_IJNS4_1CILi1EEESB_SB_EEENS1_32KernelTmaWarpSpecializedPingpongEEENS5_IJNSA_ILi64EEENSA_ILi256EEENSA_ILi32EEEEEENS_6half_tENS5_IJlSB_lEEESJ_SK_NS4_8TiledMMAINS4_8MMA_AtomIJNS4_4SM904GMMA26MMA_64x256x16_F32F16F16_SSILNSO_5MajorE0ELSQ_0ELNSO_7ScaleInE1ELSR_1EEEEEENS4_6LayoutISC_NS5_IJNSA_ILi0EEESV_SV_EEEEENS5_IJNS4_10UnderscoreESY_SY_EEEEENS4_13SM90_TMA_LOADENS4_14ComposedLayoutINS4_7SwizzleILi2ELi4ELi3EEENS4_18smem_ptr_flag_bitsILi16EEENSU_INS5_IJNSA_ILi8EEESH_EEENS5_IJSH_SB_EEEEEEEvNS4_8identityES11_S1B_vS1C_EENS_8epilogue10collective6detail29Sm90TmaWarpSpecializedAdapterINS1F_15DefaultEpilogueISJ_SK_SK_NS1E_6thread17LinearCombinationISJ_Li1EffLNS1J_9ScaleType4KindE0ELNS_15FloatRoundStyleE2ESJ_EENS1_15EpilogueDefaultEEEEEvvEEEEvNT_6ParamsE,"ax",@progbits
	.align	128
.text._ZN7cutlass13device_kernelINS_4gemm6kernel13GemmUniversalIN4cute5tupleIJiiiiEEENS1_10collective13CollectiveMmaINS1_34MainloopSm90TmaGmmaWarpSpecializedILi3ENS5_IJNS4_1CILi1EEESB_SB_EEENS1_32KernelTmaWarpSpecializedPingpongEEENS5_IJNSA_ILi64EEENSA_ILi256EEENSA_ILi32EEEEEENS_6half_tENS5_IJlSB_lEEESJ_SK_NS4_8TiledMMAINS4_8MMA_AtomIJNS4_4SM904GMMA26MMA_64x256x16_F32F16F16_SSILNSO_5MajorE0ELSQ_0ELNSO_7ScaleInE1ELSR_1EEEEEENS4_6LayoutISC_NS5_IJNSA_ILi0EEESV_SV_EEEEENS5_IJNS4_10UnderscoreESY_SY_EEEEENS4_13SM90_TMA_LOADENS4_14ComposedLayoutINS4_7SwizzleILi2ELi4ELi3EEENS4_18smem_ptr_flag_bitsILi16EEENSU_INS5_IJNSA_ILi8EEESH_EEENS5_IJSH_SB_EEEEEEEvNS4_8identityES11_S1B_vS1C_EENS_8epilogue10collective6detail29Sm90TmaWarpSpecializedAdapterINS1F_15DefaultEpilogueISJ_SK_SK_NS1E_6thread17LinearCombinationISJ_Li1EffLNS1J_9ScaleType4KindE0ELNS_15FloatRoundStyleE2ESJ_EENS1_15EpilogueDefaultEEEEEvvEEEEvNT_6ParamsE:
        .type           _ZN7cutlass13device_kernelINS_4gemm6kernel13GemmUniversalIN4cute5tupleIJiiiiEEENS1_10collective13CollectiveMmaINS1_34MainloopSm90TmaGmmaWarpSpecializedILi3ENS5_IJNS4_1CILi1EEESB_SB_EEENS1_32KernelTmaWarpSpecializedPingpongEEENS5_IJNSA_ILi64EEENSA_ILi256EEENSA_ILi32EEEEEENS_6half_tENS5_IJlSB_lEEESJ_SK_NS4_8TiledMMAINS4_8MMA_AtomIJNS4_4SM904GMMA26MMA_64x256x16_F32F16F16_SSILNSO_5MajorE0ELSQ_0ELNSO_7ScaleInE1ELSR_1EEEEEENS4_6LayoutISC_NS5_IJNSA_ILi0EEESV_SV_EEEEENS5_IJNS4_10UnderscoreESY_SY_EEEEENS4_13SM90_TMA_LOADENS4_14ComposedLayoutINS4_7SwizzleILi2ELi4ELi3EEENS4_18smem_ptr_flag_bitsILi16EEENSU_INS5_IJNSA_ILi8EEESH_EEENS5_IJSH_SB_EEEEEEEvNS4_8identityES11_S1B_vS1C_EENS_8epilogue10collective6detail29Sm90TmaWarpSpecializedAdapterINS1F_15DefaultEpilogueISJ_SK_SK_NS1E_6thread17LinearCombinationISJ_Li1EffLNS1J_9ScaleType4KindE0ELNS_15FloatRoundStyleE2ESJ_EENS1_15EpilogueDefaultEEEEEvvEEEEvNT_6ParamsE,@function
        .size           _ZN7cutlass13device_kernelINS_4gemm6kernel13GemmUniversalIN4cute5tupleIJiiiiEEENS1_10collective13CollectiveMmaINS1_34MainloopSm90TmaGmmaWarpSpecializedILi3ENS5_IJNS4_1CILi1EEESB_SB_EEENS1_32KernelTmaWarpSpecializedPingpongEEENS5_IJNSA_ILi64EEENSA_ILi256EEENSA_ILi32EEEEEENS_6half_tENS5_IJlSB_lEEESJ_SK_NS4_8TiledMMAINS4_8MMA_AtomIJNS4_4SM904GMMA26MMA_64x256x16_F32F16F16_SSILNSO_5MajorE0ELSQ_0ELNSO_7ScaleInE1ELSR_1EEEEEENS4_6LayoutISC_NS5_IJNSA_ILi0EEESV_SV_EEEEENS5_IJNS4_10UnderscoreESY_SY_EEEEENS4_13SM90_TMA_LOADENS4_14ComposedLayoutINS4_7SwizzleILi2ELi4ELi3EEENS4_18smem_ptr_flag_bitsILi16EEENSU_INS5_IJNSA_ILi8EEESH_EEENS5_IJSH_SB_EEEEEEEvNS4_8identityES11_S1B_vS1C_EENS_8epilogue10collective6detail29Sm90TmaWarpSpecializedAdapterINS1F_15DefaultEpilogueISJ_SK_SK_NS1E_6thread17LinearCombinationISJ_Li1EffLNS1J_9ScaleType4KindE0ELNS_15FloatRoundStyleE2ESJ_EENS1_15EpilogueDefaultEEEEEvvEEEEvNT_6ParamsE,(.L_x_323 - _ZN7cutlass13device_kernelINS_4gemm6kernel13GemmUniversalIN4cute5tupleIJiiiiEEENS1_10collective13CollectiveMmaINS1_34MainloopSm90TmaGmmaWarpSpecializedILi3ENS5_IJNS4_1CILi1EEESB_SB_EEENS1_32KernelTmaWarpSpecializedPingpongEEENS5_IJNSA_ILi64EEENSA_ILi256EEENSA_ILi32EEEEEENS_6half_tENS5_IJlSB_lEEESJ_SK_NS4_8TiledMMAINS4_8MMA_AtomIJNS4_4SM904GMMA26MMA_64x256x16_F32F16F16_SSILNSO_5MajorE0ELSQ_0ELNSO_7ScaleInE1ELSR_1EEEEEENS4_6LayoutISC_NS5_IJNSA_ILi0EEESV_SV_EEEEENS5_IJNS4_10UnderscoreESY_SY_EEEEENS4_13SM90_TMA_LOADENS4_14ComposedLayoutINS4_7SwizzleILi2ELi4ELi3EEENS4_18smem_ptr_flag_bitsILi16EEENSU_INS5_IJNSA_ILi8EEESH_EEENS5_IJSH_SB_EEEEEEEvNS4_8identityES11_S1B_vS1C_EENS_8epilogue10collective6detail29Sm90TmaWarpSpecializedAdapterINS1F_15DefaultEpilogueISJ_SK_SK_NS1E_6thread17LinearCombinationISJ_Li1EffLNS1J_9ScaleType4KindE0ELNS_15FloatRoundStyleE2ESJ_EENS1_15EpilogueDefaultEEEEEvvEEEEvNT_6ParamsE)
        .other          _ZN7cutlass13device_kernelINS_4gemm6kernel13GemmUniversalIN4cute5tupleIJiiiiEEENS1_10collective13CollectiveMmaINS1_34MainloopSm90TmaGmmaWarpSpecializedILi3ENS5_IJNS4_1CILi1EEESB_SB_EEENS1_32KernelTmaWarpSpecializedPingpongEEENS5_IJNSA_ILi64EEENSA_ILi256EEENSA_ILi32EEEEEENS_6half_tENS5_IJlSB_lEEESJ_SK_NS4_8TiledMMAINS4_8MMA_AtomIJNS4_4SM904GMMA26MMA_64x256x16_F32F16F16_SSILNSO_5MajorE0ELSQ_0ELNSO_7ScaleInE1ELSR_1EEEEEENS4_6LayoutISC_NS5_IJNSA_ILi0EEESV_SV_EEEEENS5_IJNS4_10UnderscoreESY_SY_EEEEENS4_13SM90_TMA_LOADENS4_14ComposedLayoutINS4_7SwizzleILi2ELi4ELi3EEENS4_18smem_ptr_flag_bitsILi16EEENSU_INS5_IJNSA_ILi8EEESH_EEENS5_IJSH_SB_EEEEEEEvNS4_8identityES11_S1B_vS1C_EENS_8epilogue10collective6detail29Sm90TmaWarpSpecializedAdapterINS1F_15DefaultEpilogueISJ_SK_SK_NS1E_6thread17LinearCombinationISJ_Li1EffLNS1J_9ScaleType4KindE0ELNS_15FloatRoundStyleE2ESJ_EENS1_15EpilogueDefaultEEEEEvvEEEEvNT_6ParamsE,@"STO_CUDA_ENTRY STV_DEFAULT"
_ZN7cutlass13device_kernelINS_4gemm6kernel13GemmUniversalIN4cute5tupleIJiiiiEEENS1_10collective13CollectiveMmaINS1_34MainloopSm90TmaGmmaWarpSpecializedILi3ENS5_IJNS4_1CILi1EEESB_SB_EEENS1_32KernelTmaWarpSpecializedPingpongEEENS5_IJNSA_ILi64EEENSA_ILi256EEENSA_ILi32EEEEEENS_6half_tENS5_IJlSB_lEEESJ_SK_NS4_8TiledMMAINS4_8MMA_AtomIJNS4_4SM904GMMA26MMA_64x256x16_F32F16F16_SSILNSO_5MajorE0ELSQ_0ELNSO_7ScaleInE1ELSR_1EEEEEENS4_6LayoutISC_NS5_IJNSA_ILi0EEESV_SV_EEEEENS5_IJNS4_10UnderscoreESY_SY_EEEEENS4_13SM90_TMA_LOADENS4_14ComposedLayoutINS4_7SwizzleILi2ELi4ELi3EEENS4_18smem_ptr_flag_bitsILi16EEENSU_INS5_IJNSA_ILi8EEESH_EEENS5_IJSH_SB_EEEEEEEvNS4_8identityES11_S1B_vS1C_EENS_8epilogue10collective6detail29Sm90TmaWarpSpecializedAdapterINS1F_15DefaultEpilogueISJ_SK_SK_NS1E_6thread17LinearCombinationISJ_Li1EffLNS1J_9ScaleType4KindE0ELNS_15FloatRoundStyleE2ESJ_EENS1_15EpilogueDefaultEEEEEvvEEEEvNT_6ParamsE:
[----:B------:R-:W0:Y:S02]  /*0000*/  LDC R1, c[0x0][0x28] ;  /* 0x00000a00ff017b82 */ /* 0x000e240000000800 */
[----:B0-----:R-:W-:Y:S01]  /*0010*/  VIADD R1, R1, 0xfffffff8 ;  /* 0xfffffff801017836 */ /* 0x001fe20000000000 */
[----:B------:R-:W0:Y:S01]  /*0020*/  S2R R4, SR_TID.X ;  /* 0x0000000000047919 */ /* 0x000e220000002100 */
[----:B------:R-:W-:Y:S01]  /*0030*/  ELECT P0, URZ, PT ;  /* 0x00000000003f782f */ /* 0x000fe20003800000 */
[----:B------:R-:W-:Y:S01]  /*0040*/  BSSY B0, `(.L_x_0) ;  /* 0x000000f000007945 */ /* 0x000fe20003800000 */
[--C-:B0-----:R-:W-:Y:S02]  /*0050*/  SHF.R.U32.HI R0, RZ, 0x5, R4.reuse ;  /* 0x00000005ff007819 */ /* 0x101fe40000011604 */
[----:B------:R-:W-:-:S03]  /*0060*/  SHF.R.U32.HI R5, RZ, 0x7, R4 ;  /* 0x00000007ff057819 */ /* 0x000fc60000011604 */
[----:B------:R-:W0:Y:S04]  /*0070*/  SHFL.IDX PT, R2, R0, RZ, 0x1f ;  /* 0x00001fff00027589 */ /* 0x000e2800000e0000 */
[----:B------:R1:W2:Y:S01]  /*0080*/  SHFL.IDX PT, R8, R5, RZ, 0x1f ;  /* 0x00001fff05087589 */ /* 0x0002a200000e0000 */
[----:B0-----:R-:W-:-:S13]  /*0090*/  ISETP.NE.OR P0, PT, R2, RZ, !P0 ;  /* 0x000000ff0200720c */ /* 0x001fda0004705670 */
[----:B-12---:R-:W-:Y:S05]  /*00a0*/  @P0 BRA `(.L_x_1) ;  /* 0x0000000000200947 */ /* 0x006fea0003800000 */
[----:B------:R-:W-:Y:S02]  /*00b0*/  ULDC.64 UR4, c[0x0][0x198] ;  /* 0x0000660000047ab9 */ /* 0x000fe40000000a00 */
[----:B------:R-:W-:Y:S02]  /*00c0*/  UIADD3 UR6, UP0, UR4, 0xf0, URZ ;  /* 0x000000f004067890 */ /* 0x000fe4000ff1e03f */
[----:B------:R-:W-:Y:S02]  /*00d0*/  UIADD3 UR4, UP1, UR4, 0x1f0, URZ ;  /* 0x000001f004047890 */ /* 0x000fe4000ff3e03f */
[----:B------:R-:W-:Y:S02]  /*00e0*/  UIADD3.X UR7, URZ, UR5, URZ, UP0, !UPT ;  /* 0x000000053f077290 */ /* 0x000fe400087fe43f */
[----:B------:R-:W-:-:S07]  /*00f0*/  UIADD3.X UR5, URZ, UR5, URZ, UP1, !UPT ;  /* 0x000000053f057290 */ /* 0x000fce0008ffe43f */
[----:B------:R0:W-:Y:S02]  /*0100*/  UTMACCTL.PF [UR6] ;  /* 0x00000000060079b9 */ /* 0x0001e40008040000 */
[----:B------:R0:W-:Y:S02]  /*0110*/  UTMACCTL.PF [UR4] ;  /* 0x00000000040079b9 */ /* 0x0001e40008040000 */
[----:B0-----:R-:W-:Y:S01]  /*0120*/  NOP ;  /* 0x0000000000007918 */ /* 0x001fe20000000000 */
.L_x_1:
[----:B------:R-:W-:Y:S05]  /*0130*/  BSYNC B0 ;  /* 0x0000000000007941 */ /* 0x000fea0003800000 */
.L_x_0:
[----:B------:R-:W0:Y:S02]  /*0140*/  SHFL.IDX PT, R3, R0, RZ, 0x1f ;  /* 0x00001fff00037589 */ /* 0x000e2400000e0000 */
[----:B0-----:R-:W-:-:S13]  /*0150*/  ISETP.NE.AND P0, PT, R3, RZ, PT ;  /* 0x000000ff0300720c */ /* 0x001fda0003f05270 */
[----:B------:R-:W-:Y:S05]  /*0160*/  @P0 BRA `(.L_x_2) ;  /* 0x0000000000500947 */ /* 0x000fea0003800000 */
[----:B------:R-:W0:Y:S01]  /*0170*/  S2UR UR8, SR_CgaCtaId ;  /* 0x00000000000879c3 */ /* 0x000e220000008800 */
[----:B------:R-:W-:Y:S01]  /*0180*/  UMOV UR4, 0x400 ;  /* 0x0000040000047882 */ /* 0x000fe20000000000 */
[----:B------:R-:W-:Y:S01]  /*0190*/  UMOV UR5, 0x1 ;  /* 0x0000000100057882 */ /* 0x000fe20000000000 */
[----:B------:R-:W-:Y:S01]  /*01a0*/  UMOV UR6, 0x80 ;  /* 0x0000008000067882 */ /* 0x000fe20000000000 */
[----:B------:R-:W-:Y:S01]  /*01b0*/  ELECT P0, URZ, PT ;  /* 0x00000000003f782f */ /* 0x000fe20003800000 */
[----:B------:R-:W-:-:S04]  /*01c0*/  UIADD3 UR6, -UR6, 0x100000, URZ ;  /* 0x0010000006067890 */ /* 0x000fc8000fffe13f */
[----:B------:R-:W-:Y:S02]  /*01d0*/  USHF.L.U32 UR7, UR6, 0xb, URZ ;  /* 0x0000000b06077899 */ /* 0x000fe4000800063f */
[----:B------:R-:W-:Y:S02]  /*01e0*/  USHF.L.U32 UR6, UR6, 0x1, URZ ;  /* 0x0000000106067899 */ /* 0x000fe4000800063f */
[----:B0-----:R-:W-:Y:S02]  /*01f0*/  ULEA UR8, UR8, UR4, 0x18 ;  /* 0x0000000408087291 */ /* 0x001fe4000f8ec03f */
[----:B------:R-:W-:-:S04]  /*0200*/  UIADD3 UR4, -UR5, 0x100000, URZ ;  /* 0x0010000005047890 */ /* 0x000fc8000fffe13f */
[----:B------:R-:W-:Y:S02]  /*0210*/  USHF.L.U32 UR5, UR4, 0xb, URZ ;  /* 0x0000000b04057899 */ /* 0x000fe4000800063f */
[----:B------:R-:W-:Y:S01]  /*0220*/  USHF.L.U32 UR4, UR4, 0x1, URZ ;  /* 0x0000000104047899 */ /* 0x000fe2000800063f */
[----:B------:R-:W0:Y:S11]  /*0230*/  FENCE.VIEW.ASYNC.S ;  /* 0x00000000000073c6 */ /* 0x000e360000000000 */
[----:B0-----:R0:W1:Y:S01]  /*0240*/  SYNCS.EXCH.64 URZ, [UR8], UR4 ;  /* 0x00000004083f75b2 */ /* 0x0010620008000100 */
[----:B------:R0:W2:Y:S01]  /*0250*/  SYNCS.EXCH.64 URZ, [UR8+0x18], UR6 ;  /* 0x00001806083f75b2 */ /* 0x0000a20008000100 */
[----:B------:R0:W3:Y:S01]  /*0260*/  SYNCS.EXCH.64 URZ, [UR8+0x8], UR4 ;  /* 0x00000804083f75b2 */ /* 0x0000e20008000100 */
[----:B------:R0:W4:Y:S01]  /*0270*/  SYNCS.EXCH.64 URZ, [UR8+0x20], UR6 ;  /* 0x00002006083f75b2 */ /* 0x0001220008000100 */
[----:B------:R0:W0:Y:S01]  /*0280*/  SYNCS.EXCH.64 URZ, [UR8+0x10], UR4 ;  /* 0x00001004083f75b2 */ /* 0x0000220008000100 */
[----:B------:R0:W0:Y:S01]  /*0290*/  SYNCS.EXCH.64 URZ, [UR8+0x28], UR6 ;  /* 0x00002806083f75b2 */ /* 0x0000220008000100 */
[----:B------:R-:W-:Y:S01]  /*02a0*/  NOP ;  /* 0x0000000000007918 */ /* 0x000fe20000000000 */
.L_x_2:
[----:B------:R-:W5:Y:S01]  /*02b0*/  SHFL.IDX PT, R6, R0, RZ, 0x1f ;  /* 0x00001fff00067589 */ /* 0x000f6200000e0000 */
[----:B------:R-:W-:Y:S01]  /*02c0*/  ELECT P0, URZ, PT ;  /* 0x00000000003f782f */ /* 0x000fe20003800000 */
[----:B------:R-:W-:Y:S01]  /*02d0*/  NOP ;  /* 0x0000000000007918 */ /* 0x000fe20000000000 */
[----:B------:R-:W-:Y:S01]  /*02e0*/  ELECT P1, URZ, PT ;  /* 0x00000000003f782f */ /* 0x000fe20003820000 */
[----:B------:R-:W1:Y:S01]  /*02f0*/  SHFL.IDX PT, R3, R0, RZ, 0x1f ;  /* 0x00001fff00037589 */ /* 0x000e6200000e0000 */
[----:B0-----:R-:W-:Y:S01]  /*0300*/  UMOV UR4, 0x20 ;  /* 0x0000002000047882 */ /* 0x001fe20000000000 */
[----:B------:R-:W-:Y:S01]  /*0310*/  UMOV UR11, 0x80 ;  /* 0x00000080000b7882 */ /* 0x000fe20000000000 */
[----:B------:R-:W-:Y:S01]  /*0320*/  NOP ;  /* 0x0000000000007918 */ /* 0x000fe20000000000 */
[C---:B------:R-:W-:Y:S01]  /*0330*/  VIADD R33, R8.reuse, 0xffffffff ;  /* 0xffffffff08217836 */ /* 0x040fe20000000000 */
[----:B------:R-:W0:Y:S01]  /*0340*/  SHFL.IDX PT, R5, R5, RZ, 0x1f ;  /* 0x00001fff05057589 */ /* 0x000e2200000e0000 */
[----:B------:R-:W-:Y:S01]  /*0350*/  ULDC.64 UR36, c[0x0][0x208] ;  /* 0x0000820000247ab9 */ /* 0x000fe20000000a00 */
[----:B------:R-:W-:-:S02]  /*0360*/  ISETP.NE.AND P2, PT, R8, RZ, PT ;  /* 0x000000ff0800720c */ /* 0x000fc40003f45270 */
[----:B------:R-:W-:Y:S02]  /*0370*/  ISETP.GE.U32.AND P3, PT, R33, 0x2, PT ;  /* 0x000000022100780c */ /* 0x000fe40003f66070 */
[----:B-----5:R-:W-:Y:S02]  /*0380*/  ISETP.NE.OR P0, PT, R6, RZ, !P0 ;  /* 0x000000ff0600720c */ /* 0x020fe40004705670 */
[----:B-1----:R-:W-:Y:S02]  /*0390*/  ISETP.NE.OR P1, PT, R3, RZ, !P1 ;  /* 0x000000ff0300720c */ /* 0x002fe40004f25670 */
[----:B------:R-:W-:-:S04]  /*03a0*/  SHF.R.S32.HI R3, RZ, 0x1f, R2 ;  /* 0x0000001fff037819 */ /* 0x000fc80000011402 */
[----:B------:R-:W-:-:S05]  /*03b0*/  LEA.HI R3, R3, R2, RZ, 0x2 ;  /* 0x0000000203037211 */ /* 0x000fca00078f10ff */
[----:B------:R-:W-:Y:S01]  /*03c0*/  VOTEU.ALL UP0, P0 ;  /* 0x00000000003f7886 */ /* 0x000fe20000000000 */
[----:B------:R-:W-:Y:S01]  /*03d0*/  LOP3.LUT R3, R3, 0xfffffffc, RZ, 0xc0, !PT ;  /* 0xfffffffc03037812 */ /* 0x000fe200078ec0ff */
[----:B------:R-:W-:-:S03]  /*03e0*/  VOTEU.ALL UP1, P1 ;  /* 0x00000000003f7886 */ /* 0x000fc60000820000 */
[----:B------:R-:W1:Y:S01]  /*03f0*/  @!UP0 S2UR UR7, SR_CgaCtaId ;  /* 0x00000000000789c3 */ /* 0x000e620000008800 */
[----:B------:R-:W-:Y:S01]  /*0400*/  @!UP0 UMOV UR6, 0x400 ;  /* 0x0000040000068882 */ /* 0x000fe20000000000 */
[----:B------:R-:W-:-:S04]  /*0410*/  @!UP0 UIADD3 UR4, -UR4, 0x100000, URZ ;  /* 0x0010000004048890 */ /* 0x000fc8000fffe13f */
[----:B------:R-:W-:Y:S02]  /*0420*/  @!UP0 USHF.L.U32 UR5, UR4, 0xb, URZ ;  /* 0x0000000b04058899 */ /* 0x000fe4000800063f */
[----:B------:R-:W-:Y:S01]  /*0430*/  @!UP0 USHF.L.U32 UR4, UR4, 0x1, URZ ;  /* 0x0000000104048899 */ /* 0x000fe2000800063f */
[----:B------:R-:W-:Y:S01]  /*0440*/  IMAD.IADD R0, R2, 0x1, -R3 ;  /* 0x0000000102007824 */ /* 0x000fe200078e0a03 */
[----:B------:R-:W-:Y:S01]  /*0450*/  @!UP1 UMOV UR9, 0x400 ;  /* 0x0000040000099882 */ /* 0x000fe20000000000 */
[----:B------:R-:W-:Y:S01]  /*0460*/  VOTEU.ALL UP2, P1 ;  /* 0x00000000003f7886 */ /* 0x000fe20000840000 */
[----:B------:R-:W-:Y:S01]  /*0470*/  VOTEU.ALL UP3, P1 ;  /* 0x00000000003f7886 */ /* 0x000fe20000860000 */
[----:B------:R-:W-:Y:S01]  /*0480*/  VOTEU.ALL UP4, P1 ;  /* 0x00000000003f7886 */ /* 0x000fe20000880000 */
[----:B------:R-:W5:Y:S01]  /*0490*/  @!UP1 S2UR UR10, SR_CgaCtaId ;  /* 0x00000000000a99c3 */ /* 0x000f620000008800 */
[----:B------:R-:W-:Y:S01]  /*04a0*/  VOTEU.ALL UP5, P1 ;  /* 0x00000000003f7886 */ /* 0x000fe200008a0000 */
[----:B------:R-:W-:-:S04]  /*04b0*/  SHF.R.S32.HI R3, RZ, 0x1f, R4 ;  /* 0x0000001fff037819 */ /* 0x000fc80000011404 */
[----:B------:R-:W-:-:S04]  /*04c0*/  LEA.HI R3, R3, R4, RZ, 0x7 ;  /* 0x0000000403037211 */ /* 0x000fc800078f38ff */
[----:B------:R-:W-:-:S05]  /*04d0*/  LOP3.LUT R3, R3, 0xffffff80, RZ, 0xc0, !PT ;  /* 0xffffff8003037812 */ /* 0x000fca00078ec0ff */
[----:B------:R-:W-:Y:S01]  /*04e0*/  IMAD.IADD R3, R4, 0x1, -R3 ;  /* 0x0000000104037824 */ /* 0x000fe200078e0a03 */
[----:B-1----:R-:W-:Y:S02]  /*04f0*/  @!UP0 ULEA UR8, UR7, UR6, 0x18 ;  /* 0x0000000607088291 */ /* 0x002fe4000f8ec03f */
[----:B------:R-:W-:-:S04]  /*0500*/  @!UP1 UIADD3 UR6, -UR11, 0x100000, URZ ;  /* 0x001000000b069890 */ /* 0x000fc8000fffe13f */
[----:B------:R-:W-:Y:S02]  /*0510*/  @!UP1 USHF.L.U32 UR7, UR6, 0xb, URZ ;  /* 0x0000000b06079899 */ /* 0x000fe4000800063f */
[----:B------:R-:W-:Y:S01]  /*0520*/  @!UP1 USHF.L.U32 UR6, UR6, 0x1, URZ ;  /* 0x0000000106069899 */ /* 0x000fe2000800063f */
[----:B------:R-:W-:Y:S01]  /*0530*/  VOTEU.ALL UP0, P0 ;  /* 0x00000000003f7886 */ /* 0x000fe20000000000 */
[----:B-----5:R-:W-:Y:S01]  /*0540*/  @!UP1 ULEA UR9, UR10, UR9, 0x18 ;  /* 0x000000090a099291 */ /* 0x020fe2000f8ec03f */
[----:B------:R-:W-:Y:S02]  /*0550*/  VOTEU.ALL UP1, P0 ;  /* 0x00000000003f7886 */ /* 0x000fe40000020000 */
[----:B------:R-:W-:Y:S01]  /*0560*/  ULDC.64 UR10, c[0x0][0x598] ;  /* 0x00016600000a7ab9 */ /* 0x000fe20000000a00 */
[----:B------:R-:W-:Y:S01]  /*0570*/  ISETP.NE.AND P0, PT, R0, 0x3, PT ;  /* 0x000000030000780c */ /* 0x000fe20003f05270 */
[----:B------:R-:W1:Y:S02]  /*0580*/  FENCE.VIEW.ASYNC.S ;  /* 0x00000000000073c6 */ /* 0x000e640000000000 */
[----:B-1----:R1:W2:Y:S01]  /*0590*/  @!UP0 SYNCS.EXCH.64 URZ, [UR8+0x60], UR4 ;  /* 0x00006004083f85b2 */ /* 0x0022a20008000100 */
[----:B------:R-:W-:-:S02]  /*05a0*/  ISETP.NE.U32.AND P1, PT, RZ, UR10, PT ;  /* 0x0000000aff007c0c */ /* 0x000fc4000bf25070 */
[----:B------:R-:W-:Y:S02]  /*05b0*/  ISETP.EQ.OR P0, PT, R0, RZ, !P0 ;  /* 0x000000ff0000720c */ /* 0x000fe40004702670 */
[----:B------:R-:W-:Y:S02]  /*05c0*/  ISETP.NE.AND.EX P1, PT, RZ, UR11, PT, P1 ;  /* 0x0000000bff007c0c */ /* 0x000fe4000bf25310 */
[----:B------:R-:W-:-:S04]  /*05d0*/  ISETP.EQ.AND P0, PT, R8, RZ, P0 ;  /* 0x000000ff0800720c */ /* 0x000fc80000702270 */
[----:B------:R-:W-:-:S04]  /*05e0*/  SEL R16, RZ, 0x1, !P0 ;  /* 0x00000001ff107807 */ /* 0x000fc80004000000 */
[----:B------:R-:W-:Y:S01]  /*05f0*/  SEL R16, R16, 0x2, P3 ;  /* 0x0000000210107807 */ /* 0x000fe20001800000 */
[----:B------:R1:W2:Y:S01]  /*0600*/  @!UP1 SYNCS.EXCH.64 URZ, [UR8+0x68], UR4 ;  /* 0x00006804083f95b2 */ /* 0x0002a20008000100 */
[----:B------:R-:W-:Y:S01]  /*0610*/  NOP ;  /* 0x0000000000007918 */ /* 0x000fe20000000000 */
[----:B------:R1:W2:Y:S01]  /*0620*/  @!UP2 SYNCS.EXCH.64 URZ, [UR9+0x40], UR6 ;  /* 0x00004006093fa5b2 */ /* 0x0002a20008000100 */
[----:B------:R1:W2:Y:S01]  /*0630*/  @!UP3 SYNCS.EXCH.64 URZ, [UR9+0x48], UR6 ;  /* 0x00004806093fb5b2 */ /* 0x0002a20008000100 */
[----:B------:R1:W2:Y:S01]  /*0640*/  @!UP4 SYNCS.EXCH.64 URZ, [UR9+0x50], UR6 ;  /* 0x00005006093fc5b2 */ /* 0x0002a20008000100 */
[----:B------:R1:W2:Y:S01]  /*0650*/  @!UP5 SYNCS.EXCH.64 URZ, [UR9+0x58], UR6 ;  /* 0x00005806093fd5b2 */ /* 0x0002a20008000100 */
[----:B------:R-:W-:Y:S01]  /*0660*/  NOP ;  /* 0x0000000000007918 */ /* 0x000fe20000000000 */
[----:B--234-:R-:W-:Y:S06]  /*0670*/  BAR.SYNC.DEFER_BLOCKING 0x0 ;  /* 0x0000000000007b1d */ /* 0x01cfec0000010000 */
[----:B01----:R-:W-:Y:S05]  /*0680*/  @!P1 BRA `(.L_x_3) ;  /* 0x00000000001c9947 */ /* 0x003fea0003800000 */
[----:B------:R-:W0:Y:S02]  /*0690*/  LDC.64 R6, c[0x0][0x598] ;  /* 0x00016600ff067b82 */ /* 0x000e240000000a00 */
[----:B0-----:R-:W2:Y:S02]  /*06a0*/  LDG.E.64 R6, desc[UR36][R6.64] ;  /* 0x0000002406067981 */ /* 0x001ea4000c1e1b00 */
[----:B--2---:R-:W-:-:S04]  /*06b0*/  ISETP.NE.U32.AND P0, PT, R6, RZ, PT ;  /* 0x000000ff0600720c */ /* 0x004fc80003f05070 */
[----:B------:R-:W-:-:S13]  /*06c0*/  ISETP.NE.AND.EX P0, PT, R7, RZ, PT, P0 ;  /* 0x000000ff0700720c */ /* 0x000fda0003f05300 */
[----:B------:R-:W-:Y:S05]  /*06d0*/  @!P0 BRA `(.L_x_3) ;  /* 0x0000000000088947 */ /* 0x000fea0003800000 */
[----:B------:R1:W5:Y:S01]  /*06e0*/  LD.E R153, desc[UR36][R6.64] ;  /* 0x0000002406997980 */ /* 0x000362000c101900 */
[----:B------:R-:W-:Y:S05]  /*06f0*/  BRA `(.L_x_4) ;  /* 0x0000000000247947 */ /* 0x000fea0003800000 */
.L_x_3:
[----:B------:R-:W-:Y:S02]  /*0700*/  ULDC.64 UR4, c[0x0][0x588] ;  /* 0x0001620000047ab9 */ /* 0x000fe40000000a00 */
[----:B------:R-:W-:-:S04]  /*0710*/  ISETP.NE.U32.AND P0, PT, RZ, UR4, PT ;  /* 0x00000004ff007c0c */ /* 0x000fc8000bf05070 */
[----:B------:R-:W-:-:S13]  /*0720*/  ISETP.NE.AND.EX P0, PT, RZ, UR5, PT, P0 ;  /* 0x00000005ff007c0c */ /* 0x000fda000bf05300 */
[----:B------:R-:W-:Y:S05]  /*0730*/  @!P0 BRA `(.L_x_5) ;  /* 0x00000000000c8947 */ /* 0x000fea0003800000 */
[----:B------:R-:W0:Y:S02]  /*0740*/  LDC.64 R6, c[0x0][0x588] ;  /* 0x00016200ff067b82 */ /* 0x000e240000000a00 */
[----:B0-----:R0:W5:Y:S01]  /*0750*/  LDG.E R153, desc[UR36][R6.64] ;  /* 0x0000002406997981 */ /* 0x001162000c1e1900 */
[----:B------:R-:W-:Y:S05]  /*0760*/  BRA `(.L_x_4) ;  /* 0x0000000000087947 */ /* 0x000fea0003800000 */
.L_x_5:
[----:B------:R-:W-:Y:S02]  /*0770*/  ULDC UR4, c[0x0][0x580] ;  /* 0x0001600000047ab9 */ /* 0x000fe40000000800 */
[----:B------:R-:W-:-:S07]  /*0780*/  IMAD.U32 R153, RZ, RZ, UR4 ;  /* 0x00000004ff997e24 */ /* 0x000fce000f8e00ff */
.L_x_4:
[----:B------:R-:W-:Y:S02]  /*0790*/  ULDC.64 UR4, c[0x0][0x5a0] ;  /* 0x0001680000047ab9 */ /* 0x000fe40000000a00 */
[----:B------:R-:W-:-:S04]  /*07a0*/  ISETP.NE.U32.AND P0, PT, RZ, UR4, PT ;  /* 0x00000004ff007c0c */ /* 0x000fc8000bf05070 */
[----:B------:R-:W-:-:S13]  /*07b0*/  ISETP.NE.AND.EX P0, PT, RZ, UR5, PT, P0 ;  /* 0x00000005ff007c0c */ /* 0x000fda000bf05300 */
[----:B------:R-:W-:Y:S05]  /*07c0*/  @!P0 BRA `(.L_x_6) ;  /* 0x00000000001c8947 */ /* 0x000fea0003800000 */
[----:B01----:R-:W0:Y:S02]  /*07d0*/  LDC.64 R6, c[0x0][0x5a0] ;  /* 0x00016800ff067b82 */ /* 0x003e240000000a00 */
[----:B0-----:R-:W2:Y:S02]  /*07e0*/  LDG.E.64 R6, desc[UR36][R6.64] ;  /* 0x0000002406067981 */ /* 0x001ea4000c1e1b00 */
[----:B--2---:R-:W-:-:S04]  /*07f0*/  ISETP.NE.U32.AND P0, PT, R6, RZ, PT ;  /* 0x000000ff0600720c */ /* 0x004fc80003f05070 */
[----:B------:R-:W-:-:S13]  /*0800*/  ISETP.NE.AND.EX P0, PT, R7, RZ, PT, P0 ;  /* 0x000000ff0700720c */ /* 0x000fda0003f05300 */
[----:B------:R-:W-:Y:S05]  /*0810*/  @!P0 BRA `(.L_x_6) ;  /* 0x0000000000088947 */ /* 0x000fea0003800000 */
[----:B------:R3:W5:Y:S01]  /*0820*/  LD.E R152, desc[UR36][R6.64] ;  /* 0x0000002406987980 */ /* 0x000762000c101900 */
[----:B------:R-:W-:Y:S05]  /*0830*/  BRA `(.L_x_7) ;  /* 0x0000000000247947 */ /* 0x000fea0003800000 */
.L_x_6:
[----:B------:R-:W-:Y:S02]  /*0840*/  ULDC.64 UR4, c[0x0][0x590] ;  /* 0x0001640000047ab9 */ /* 0x000fe40000000a00 */
[----:B------:R-:W-:-:S04]  /*0850*/  ISETP.NE.U32.AND P0, PT, RZ, UR4, PT ;  /* 0x00000004ff007c0c */ /* 0x000fc8000bf05070 */
[----:B------:R-:W-:-:S13]  /*0860*/  ISETP.NE.AND.EX P0, PT, RZ, UR5, PT, P0 ;  /* 0x00000005ff007c0c */ /* 0x000fda000bf05300 */
[----:B------:R-:W-:Y:S05]  /*0870*/  @!P0 BRA `(.L_x_8) ;  /* 0x00000000000c8947 */ /* 0x000fea0003800000 */
[----:B01----:R-:W0:Y:S02]  /*0880*/  LDC.64 R6, c[0x0][0x590] ;  /* 0x00016400ff067b82 */ /* 0x003e240000000a00 */
[----:B0-----:R2:W5:Y:S01]  /*0890*/  LDG.E R152, desc[UR36][R6.64] ;  /* 0x0000002406987981 */ /* 0x001562000c1e1900 */
[----:B------:R-:W-:Y:S05]  /*08a0*/  BRA `(.L_x_7) ;  /* 0x0000000000087947 */ /* 0x000fea0003800000 */
.L_x_8:
[----:B------:R-:W-:Y:S02]  /*08b0*/  ULDC UR4, c[0x0][0x584] ;  /* 0x0001610000047ab9 */ /* 0x000fe40000000800 */
[----:B------:R-:W-:-:S07]  /*08c0*/  IMAD.U32 R152, RZ, RZ, UR4 ;  /* 0x00000004ff987e24 */ /* 0x000fce000f8e00ff */
.L_x_7:
[----:B------:R-:W4:Y:S01]  /*08d0*/  LDC R2, c[0x0][0x65c] ;  /* 0x00019700ff027b82 */ /* 0x000f220000000800 */
[----:B------:R-:W4:Y:S01]  /*08e0*/  S2R R14, SR_CTAID.Y ;  /* 0x00000000000e7919 */ /* 0x000f220000002600 */
[----:B------:R-:W-:Y:S01]  /*08f0*/  ULDC UR6, c[0x0][0x28c] ;  /* 0x0000a30000067ab9 */ /* 0x000fe20000000800 */
[----:B------:R-:W-:Y:S01]  /*0900*/  ISETP.NE.AND P0, PT, R8, 0x2, PT ;  /* 0x000000020800780c */ /* 0x000fe20003f05270 */
[----:B------:R-:W-:Y:S01]  /*0910*/  UIADD3 UR6, UR6, 0x1f, URZ ;  /* 0x0000001f06067890 */ /* 0x000fe2000fffe03f */
[----:B0123--:R-:W0:Y:S01]  /*0920*/  S2R R6, SR_CTAID.X ;  /* 0x0000000000067919 */ /* 0x00fe220000002500 */
[----:B------:R-:W-:Y:S01]  /*0930*/  IMAD.MOV.U32 R7, RZ, RZ, RZ ;  /* 0x000000ffff077224 */ /* 0x000fe200078e00ff */
[----:B------:R-:W-:Y:S01]  /*0940*/  UMOV UR39, URZ ;  /* 0x0000003f00277c82 */ /* 0x000fe20008000000 */
[----:B------:R-:W-:Y:S01]  /*0950*/  USHF.R.S32.HI UR7, URZ, 0x1f, UR6 ;  /* 0x0000001f3f077899 */ /* 0x000fe20008011406 */
[----:B------:R-:W-:Y:S01]  /*0960*/  UMOV UR38, URZ ;  /* 0x0000003f00267c82 */ /* 0x000fe20008000000 */
[----:B------:R-:W-:-:S02]  /*0970*/  ULDC.64 UR8, c[0x0][0x650] ;  /* 0x0001940000087ab9 */ /* 0x000fc40000000a00 */
[----:B------:R-:W-:-:S04]  /*0980*/  ULEA.HI UR7, UR7, UR6, URZ, 0x5 ;  /* 0x0000000607077291 */ /* 0x000fc8000f8f283f */
[----:B------:R-:W-:Y:S01]  /*0990*/  USHF.R.S32.HI UR40, URZ, 0x5, UR7 ;  /* 0x000000053f287899 */ /* 0x000fe20008011407 */
[----:B----4-:R-:W-:-:S13]  /*09a0*/  ISETP.NE.AND P1, PT, R2, 0x1, PT ;  /* 0x000000010200780c */ /* 0x010fda0003f25270 */
[----:B------:R-:W0:Y:S01]  /*09b0*/  @P1 LDC R19, c[0x0][0x10] ;  /* 0x00000400ff131b82 */ /* 0x000e220000000800 */
[----:B------:R-:W-:Y:S02]  /*09c0*/  @P1 IMAD.MOV.U32 R8, RZ, RZ, R14 ;  /* 0x000000ffff081224 */ /* 0x000fe400078e000e */
[----:B------:R-:W-:Y:S02]  /*09d0*/  @P1 IMAD.MOV.U32 R9, RZ, RZ, RZ ;  /* 0x000000ffff091224 */ /* 0x000fe400078e00ff */
[----:B------:R-:W-:-:S03]  /*09e0*/  @P1 IMAD.MOV.U32 R17, RZ, RZ, RZ ;  /* 0x000000ffff111224 */ /* 0x000fc600078e00ff */
[----:B------:R-:W1:Y:S01]  /*09f0*/  @!P1 LDC R11, c[0x0][0xc] ;  /* 0x00000300ff0b9b82 */ /* 0x000e620000000800 */
[----:B------:R-:W-:Y:S01]  /*0a00*/  ULDC UR4, c[0x0][0xc] ;  /* 0x0000030000047ab9 */ /* 0x000fe20000000800 */
[----:B------:R-:W-:Y:S02]  /*0a10*/  ULDC UR5, c[0x0][0x10] ;  /* 0x0000040000057ab9 */ /* 0x000fe40000000800 */
[----:B------:R-:W-:-:S04]  /*0a20*/  UIMAD.WIDE.U32 UR4, UR4, UR5, URZ ;  /* 0x00000005040472a5 */ /* 0x000fc8000f8e003f */
[----:B------:R-:W2:Y:S01]  /*0a30*/  LDC R2, c[0x0][0x14] ;  /* 0x00000500ff027b82 */ /* 0x000ea20000000800 */
[----:B0-----:R-:W-:-:S04]  /*0a40*/  @P1 IMAD.WIDE.U32 R18, R6, R19, R8 ;  /* 0x0000001306121225 */ /* 0x001fc800078e0008 */
[----:B------:R-:W-:Y:S02]  /*0a50*/  @P1 IMAD.IADD R17, R19, 0x1, R17 ;  /* 0x0000000113111824 */ /* 0x000fe400078e0211 */
[----:B-1----:R-:W-:-:S04]  /*0a60*/  @!P1 IMAD.WIDE.U32 R8, R11, R14, R6 ;  /* 0x0000000e0b089225 */ /* 0x002fc800078e0006 */
[----:B------:R-:W-:Y:S02]  /*0a70*/  @!P1 IMAD.MOV.U32 R18, RZ, RZ, R8 ;  /* 0x000000ffff129224 */ /* 0x000fe400078e0008 */
[----:B------:R-:W-:Y:S02]  /*0a80*/  @!P1 IMAD.MOV.U32 R17, RZ, RZ, R9 ;  /* 0x000000ffff119224 */ /* 0x000fe400078e0009 */
[----:B--2---:R-:W-:-:S04]  /*0a90*/  IMAD.WIDE.U32 R12, R2, UR4, RZ ;  /* 0x00000004020c7c25 */ /* 0x004fc8000f8e00ff */
[----:B------:R-:W-:Y:S01]  /*0aa0*/  IMAD R23, R2, UR5, RZ ;  /* 0x0000000502177c24 */ /* 0x000fe2000f8e02ff */
[----:B------:R0:W-:Y:S03]  /*0ab0*/  STL.64 [R1], R12 ;  /* 0x0000000c01007387 */ /* 0x0001e60000100a00 */
[----:B------:R-:W-:Y:S01]  /*0ac0*/  IMAD.IADD R23, R13, 0x1, R23 ;  /* 0x000000010d177824 */ /* 0x000fe200078e0217 */
[----:B------:R-:W-:Y:S06]  /*0ad0*/  @P0 BRA `(.L_x_9) ;  /* 0x0000000000200947 */ /* 0x000fec0003800000 */
[----:B------:R-:W-:Y:S01]  /*0ae0*/  UISETP.GE.U32.AND UP0, UPT, UR40, 0x3, UPT ;  /* 0x000000032800788c */ /* 0x000fe2000bf06070 */
[----:B------:R-:W-:Y:S01]  /*0af0*/  IADD3 R18, P0, R18, R12, RZ ;  /* 0x0000000c12127210 */ /* 0x000fe20007f1e0ff */
[----:B------:R-:W-:Y:S01]  /*0b00*/  UIMAD.WIDE.U32 UR4, UR40, -0x55555555, URZ ;  /* 0xaaaaaaab280478a5 */ /* 0x000fe2000f8e003f */
[----:B------:R-:W-:-:S03]  /*0b10*/  UMOV UR38, URZ ;  /* 0x0000003f00267c82 */ /* 0x000fc60008000000 */
[----:B------:R-:W-:Y:S01]  /*0b20*/  USHF.R.U32.HI UR4, URZ, 0x1, UR5 ;  /* 0x000000013f047899 */ /* 0x000fe20008011605 */
[----:B------:R-:W-:-:S03]  /*0b30*/  IMAD.X R17, R23, 0x1, R17, P0 ;  /* 0x0000000117117824 */ /* 0x000fc600000e0611 */
[----:B------:R-:W-:Y:S02]  /*0b40*/  UIMAD UR39, UR4, -0x3, UR40 ;  /* 0xfffffffd042778a4 */ /* 0x000fe4000f8e0228 */
[----:B------:R-:W-:-:S12]  /*0b50*/  @UP0 ULOP3.LUT UR38, UR4, 0x1, URZ, 0xc0, !UPT ;  /* 0x0000000104260892 */ /* 0x000fd8000f8ec03f */
.L_x_9:
[----:B------:R-:W-:Y:S01]  /*0b60*/  ISETP.GE.U32.AND P0, PT, R18, UR8, PT ;  /* 0x0000000812007c0c */ /* 0x000fe2000bf06070 */
[----:B------:R-:W-:Y:S01]  /*0b70*/  IMAD.MOV.U32 R19, RZ, RZ, -0x1 ;  /* 0xffffffffff137424 */ /* 0x000fe200078e00ff */
[----:B------:R-:W-:Y:S01]  /*0b80*/  PRMT R8, RZ, 0x7610, R8 ;  /* 0x00007610ff087816 */ /* 0x000fe20000000008 */
[----:B------:R-:W-:Y:S01]  /*0b90*/  IMAD.MOV.U32 R22, RZ, RZ, -0x1 ;  /* 0xffffffffff167424 */ /* 0x000fe200078e00ff */
[----:B------:R-:W-:Y:S01]  /*0ba0*/  ISETP.GE.U32.AND.EX P0, PT, R17, UR9, PT, P0 ;  /* 0x0000000911007c0c */ /* 0x000fe2000bf06100 */
[----:B------:R-:W-:-:S12]  /*0bb0*/  IMAD.MOV.U32 R2, RZ, RZ, -0x1 ;  /* 0xffffffffff027424 */ /* 0x000fd800078e00ff */
[----:B------:R-:W-:Y:S05]  /*0bc0*/  @P0 BRA `(.L_x_10) ;  /* 0x00000004005c0947 */ /* 0x000fea0003800000 */
[----:B------:R-:W1:Y:S01]  /*0bd0*/  LDC.64 R20, c[0x0][0x628] ;  /* 0x00018a00ff147b82 */ /* 0x000e620000000a00 */
[----:B------:R-:W-:Y:S02]  /*0be0*/  IMAD.MOV.U32 R8, RZ, RZ, R18 ;  /* 0x000000ffff087224 */ /* 0x000fe400078e0012 */
[----:B------:R-:W-:-:S05]  /*0bf0*/  IMAD.MOV.U32 R9, RZ, RZ, R17 ;  /* 0x000000ffff097224 */ /* 0x000fca00078e0011 */
[----:B------:R-:W2:Y:S08]  /*0c00*/  LDC R2, c[0x0][0x630] ;  /* 0x00018c00ff027b82 */ /* 0x000eb00000000800 */
[----:B------:R-:W3:Y:S01]  /*0c10*/  LDC.64 R24, c[0x0][0x620] ;  /* 0x00018800ff187b82 */ /* 0x000ee20000000a00 */
[----:B-1----:R-:W-:-:S04]  /*0c20*/  ISETP.NE.U32.AND P0, PT, R20, RZ, PT ;  /* 0x000000ff1400720c */ /* 0x002fc80003f05070 */
[----:B------:R-:W-:-:S13]  /*0c30*/  ISETP.NE.AND.EX P0, PT, R21, RZ, PT, P0 ;  /* 0x000000ff1500720c */ /* 0x000fda0003f05300 */
[----:B--23--:R-:W-:Y:S05]  /*0c40*/  @!P0 BRA `(.L_x_11) ;  /* 0x0000000000288947 */ /* 0x00cfea0003800000 */
[----:B0-----:R-:W0:Y:S02]  /*0c50*/  LDC R13, c[0x0][0x634] ;  /* 0x00018d00ff0d7b82 */ /* 0x001e240000000800 */
[----:B0-----:R-:W-:-:S05]  /*0c60*/  IADD3 R13, P0, R18, R13, RZ ;  /* 0x0000000d120d7210 */ /* 0x001fca0007f1e0ff */
[----:B------:R-:W-:-:S04]  /*0c70*/  IMAD.X R15, RZ, RZ, R17, P0 ;  /* 0x000000ffff0f7224 */ /* 0x000fc800000e0611 */
[----:B------:R-:W-:-:S04]  /*0c80*/  IMAD.WIDE.U32 R8, R15, R20, RZ ;  /* 0x000000140f087225 */ /* 0x000fc800078e00ff */
[----:B------:R-:W-:-:S04]  /*0c90*/  IMAD.WIDE.U32 R10, P0, R13, R21, R8 ;  /* 0x000000150d0a7225 */ /* 0x000fc80007800008 */
[----:B------:R-:W-:-:S04]  /*0ca0*/  IMAD.WIDE.U32 R8, R13, R20, RZ ;  /* 0x000000140d087225 */ /* 0x000fc800078e00ff */
[----:B------:R-:W-:Y:S01]  /*0cb0*/  IMAD.X R13, RZ, RZ, RZ, P0 ;  /* 0x000000ffff0d7224 */ /* 0x000fe200000e06ff */
[----:B------:R-:W-:Y:S01]  /*0cc0*/  IADD3 RZ, P0, R9, R10, RZ ;  /* 0x0000000a09ff7210 */ /* 0x000fe20007f1e0ff */
[----:B------:R-:W-:-:S04]  /*0cd0*/  IMAD.MOV.U32 R12, RZ, RZ, R11 ;  /* 0x000000ffff0c7224 */ /* 0x000fc800078e000b */
[----:B------:R-:W-:-:S08]  /*0ce0*/  IMAD.WIDE.U32.X R8, R15, R21, R12, P0 ;  /* 0x000000150f087225 */ /* 0x000fd000000e040c */
.L_x_11:
[-CC-:B------:R-:W-:Y:S01]  /*0cf0*/  SHF.R.U64 R31, R8, R2.reuse, R9.reuse ;  /* 0x00000002081f7219 */ /* 0x180fe20000001209 */
[----:B0-----:R-:W0:Y:S01]  /*0d00*/  LDC R12, c[0x0][0x618] ;  /* 0x00018600ff0c7b82 */ /* 0x001e220000000800 */
[----:B------:R-:W-:Y:S01]  /*0d10*/  SHF.R.U32.HI R7, RZ, R2, R9 ;  /* 0x00000002ff077219 */ /* 0x000fe20000011609 */
[----:B------:R-:W-:Y:S01]  /*0d20*/  ULDC UR4, c[0x0][0x150] ;  /* 0x0000540000047ab9 */ /* 0x000fe20000000800 */
[----:B------:R-:W-:Y:S01]  /*0d30*/  IADD3 R11, P0, RZ, -R31, RZ ;  /* 0x8000001fff0b7210 */ /* 0x000fe20007f1e0ff */
[----:B------:R-:W-:Y:S01]  /*0d40*/  IMAD.MOV.U32 R19, RZ, RZ, R17 ;  /* 0x000000ffff137224 */ /* 0x000fe200078e0011 */
[----:B------:R-:W-:-:S03]  /*0d50*/  I2FP.F32.U32 R2, R6 ;  /* 0x0000000600027245 */ /* 0x000fc60000201000 */
[----:B------:R-:W1:Y:S01]  /*0d60*/  LDC.64 R26, c[0x0][0x640] ;  /* 0x00019000ff1a7b82 */ /* 0x000e620000000a00 */
[----:B------:R-:W-:Y:S02]  /*0d70*/  IMAD.X R13, RZ, RZ, ~R7, P0 ;  /* 0x000000ffff0d7224 */ /* 0x000fe400000e0e07 */
[----:B------:R-:W-:Y:S01]  /*0d80*/  FMUL R2, R2, UR4 ;  /* 0x0000000402027c20 */ /* 0x000fe20008400000 */
[----:B------:R-:W-:Y:S01]  /*0d90*/  IMAD.WIDE.U32 R8, R11, R24, R18 ;  /* 0x000000180b087225 */ /* 0x000fe200078e0012 */
[----:B------:R-:W-:-:S03]  /*0da0*/  ULDC UR4, c[0x0][0x154] ;  /* 0x0000550000047ab9 */ /* 0x000fc60000000800 */
[----:B------:R-:W-:Y:S01]  /*0db0*/  IMAD R10, R13, R24, RZ ;  /* 0x000000180d0a7224 */ /* 0x000fe200078e02ff */
[----:B------:R-:W2:Y:S01]  /*0dc0*/  LDC R7, c[0x0][0x144] ;  /* 0x00005100ff077b82 */ /* 0x000ea20000000800 */
[----:B------:R-:W3:Y:S02]  /*0dd0*/  F2I.U32.TRUNC.NTZ R2, R2 ;  /* 0x0000000200027305 */ /* 0x000ee4000020f000 */
[----:B------:R-:W-:-:S04]  /*0de0*/  IMAD R11, R11, R25, R10 ;  /* 0x000000190b0b7224 */ /* 0x000fc800078e020a */
[----:B------:R-:W-:Y:S01]  /*0df0*/  IMAD.IADD R9, R9, 0x1, R11 ;  /* 0x0000000109097824 */ /* 0x000fe200078e020b */
[----:B------:R-:W4:Y:S01]  /*0e00*/  LDC R22, c[0x0][0x608] ;  /* 0x00018200ff167b82 */ /* 0x000f220000000800 */
[----:B------:R-:W-:-:S03]  /*0e10*/  IMAD.MOV.U32 R11, RZ, RZ, -0x1 ;  /* 0xffffffffff0b7424 */ /* 0x000fc600078e00ff */
[--C-:B0-----:R-:W-:Y:S02]  /*0e20*/  SHF.R.U64 R20, R8, R12, R9.reuse ;  /* 0x0000000c08147219 */ /* 0x101fe40000001209 */
[----:B------:R-:W-:Y:S02]  /*0e30*/  I2FP.F32.U32 R8, R14 ;  /* 0x0000000e00087245 */ /* 0x000fe40000201000 */
[----:B------:R-:W0:Y:S01]  /*0e40*/  LDC R24, c[0x0][0x658] ;  /* 0x00019600ff187b82 */ /* 0x000e220000000800 */
[----:B-1----:R-:W-:Y:S01]  /*0e50*/  ISETP.NE.U32.AND P0, PT, R26, RZ, PT ;  /* 0x000000ff1a00720c */ /* 0x002fe20003f05070 */
[----:B---3--:R-:W-:Y:S02]  /*0e60*/  IMAD.MOV R10, RZ, RZ, -R2 ;  /* 0x000000ffff0a7224 */ /* 0x008fe400078e0a02 */
[----:B------:R-:W-:Y:S01]  /*0e70*/  FMUL R8, R8, UR4 ;  /* 0x0000000408087c20 */ /* 0x000fe20008400000 */
[----:B------:R-:W-:Y:S02]  /*0e80*/  SHF.R.U32.HI R9, RZ, R12, R9 ;  /* 0x0000000cff097219 */ /* 0x000fe40000011609 */
[----:B------:R-:W-:Y:S01]  /*0e90*/  ISETP.NE.AND.EX P0, PT, R27, RZ, PT, P0 ;  /* 0x000000ff1b00720c */ /* 0x000fe20003f05300 */
[----:B------:R1:W3:Y:S01]  /*0ea0*/  F2I.U32.TRUNC.NTZ R15, R8 ;  /* 0x00000008000f7305 */ /* 0x0002e2000020f000 */
[----:B------:R-:W1:Y:S01]  /*0eb0*/  LDC R19, c[0x0][0x148] ;  /* 0x00005200ff137b82 */ /* 0x000e620000000800 */
[----:B--2---:R-:W-:-:S07]  /*0ec0*/  IMAD R2, R7, R10, R6 ;  /* 0x0000000a07027224 */ /* 0x004fce00078e0206 */
[----:B------:R-:W2:Y:S01]  /*0ed0*/  LDC R25, c[0x0][0x600] ;  /* 0x00018000ff197b82 */ /* 0x000ea20000000800 */
[-CC-:B----4-:R-:W-:Y:S02]  /*0ee0*/  SHF.R.U64 R32, R20, R22.reuse, R9.reuse ;  /* 0x0000001614207219 */ /* 0x190fe40000001209 */
[----:B------:R-:W-:Y:S01]  /*0ef0*/  SHF.R.U32.HI R7, RZ, R22, R9 ;  /* 0x00000016ff077219 */ /* 0x000fe20000011609 */
[----:B------:R-:W-:-:S04]  /*0f00*/  IMAD.MOV.U32 R9, RZ, RZ, 0x1 ;  /* 0x00000001ff097424 */ /* 0x000fc800078e00ff */
[----:B------:R-:W4:Y:S01]  /*0f10*/  LDC R28, c[0x0][0x648] ;  /* 0x00019200ff1c7b82 */ /* 0x000f220000000800 */
[-C--:B0-----:R-:W-:Y:S02]  /*0f20*/  SHF.L.U32 R6, R11, R24.reuse, RZ ;  /* 0x000000180b067219 */ /* 0x081fe400000006ff */
[--C-:B------:R-:W-:Y:S02]  /*0f30*/  SHF.R.U64 R22, R32, R24, R7.reuse ;  /* 0x0000001820167219 */ /* 0x100fe40000001207 */
[----:B------:R-:W-:Y:S02]  /*0f40*/  LOP3.LUT R13, RZ, R6, RZ, 0x33, !PT ;  /* 0x00000006ff0d7212 */ /* 0x000fe400078e33ff */
[-C--:B------:R-:W-:Y:S01]  /*0f50*/  SHF.R.U32.HI R7, RZ, R24.reuse, R7 ;  /* 0x00000018ff077219 */ /* 0x080fe20000011607 */
[----:B------:R-:W0:Y:S01]  /*0f60*/  LDC R29, c[0x0][0x638] ;  /* 0x00018e00ff1d7b82 */ /* 0x000e220000000800 */
[----:B------:R-:W-:Y:S01]  /*0f70*/  SHF.L.U32 R12, R9, R24, RZ ;  /* 0x00000018090c7219 */ /* 0x000fe200000006ff */
[----:B------:R-:W-:-:S06]  /*0f80*/  IMAD.MOV.U32 R6, RZ, RZ, R22 ;  /* 0x000000ffff067224 */ /* 0x000fcc00078e0016 */
[----:B------:R-:W0:Y:S01]  /*0f90*/  LDC R30, c[0x0][0x610] ;  /* 0x00018400ff1e7b82 */ /* 0x000e220000000800 */
[----:B-1-3--:R-:W-:Y:S05]  /*0fa0*/  @!P0 BRA `(.L_x_12) ;  /* 0x0000000000288947 */ /* 0x00afea0003800000 */
[----:B------:R-:W1:Y:S02]  /*0fb0*/  LDC R11, c[0x0][0x64c] ;  /* 0x00019300ff0b7b82 */ /* 0x000e640000000800 */
[----:B-1----:R-:W-:-:S05]  /*0fc0*/  IADD3 R11, P0, R22, R11, RZ ;  /* 0x0000000b160b7210 */ /* 0x002fca0007f1e0ff */
        /* <DEDUP_REMOVED lines=8> */
.L_x_12:
[----:B----4-:R-:W-:Y:S01]  /*1050*/  SHF.R.U64 R6, R6, R28, R7 ;  /* 0x0000001c06067219 */ /* 0x010fe20000001207 */
[----:B--2---:R-:W-:Y:S01]  /*1060*/  VIADD R7, R25, 0xffffffff ;  /* 0xffffffff19077836 */ /* 0x004fe20000000000 */
[----:B------:R-:W-:Y:S01]  /*1070*/  LOP3.LUT R13, R32, R13, RZ, 0xc0, !PT ;  /* 0x0000000d200d7212 */ /* 0x000fe200078ec0ff */
[----:B------:R-:W-:Y:S02]  /*1080*/  IMAD.MOV R15, RZ, RZ, -R15 ;  /* 0x000000ffff0f7224 */ /* 0x000fe400078e0a0f */
[----:B------:R-:W-:Y:S01]  /*1090*/  IMAD.MOV R8, RZ, RZ, -R6 ;  /* 0x000000ffff087224 */ /* 0x000fe200078e0a06 */
[----:B------:R-:W-:Y:S01]  /*10a0*/  LOP3.LUT R7, R20, R7, RZ, 0xc0, !PT ;  /* 0x0000000714077212 */ /* 0x000fe200078ec0ff */
[----:B------:R-:W-:Y:S02]  /*10b0*/  IMAD R13, R12, R6, R13 ;  /* 0x000000060c0d7224 */ /* 0x000fe400078e020d */
[----:B------:R-:W-:Y:S02]  /*10c0*/  @P1 IMAD R2, R19, R15, R14 ;  /* 0x0000000f13021224 */ /* 0x000fe400078e020e */
[----:B0-----:R-:W-:-:S02]  /*10d0*/  IMAD R6, R8, R29, R22 ;  /* 0x0000001d08067224 */ /* 0x001fc400078e0216 */
[----:B------:R-:W-:Y:S02]  /*10e0*/  IMAD R2, R13, R30, R2 ;  /* 0x0000001e0d027224 */ /* 0x000fe400078e0202 */
[----:B------:R-:W-:Y:S02]  /*10f0*/  IMAD R19, R6, R25, R7 ;  /* 0x0000001906137224 */ /* 0x000fe400078e0207 */
[----:B------:R-:W-:-:S03]  /*1100*/  IMAD.MOV.U32 R8, RZ, RZ, 0x1 ;  /* 0x00000001ff087424 */ /* 0x000fc600078e00ff */
[----:B------:R-:W-:Y:S02]  /*1110*/  SEL R22, R19, R2, !P1 ;  /* 0x0000000213167207 */ /* 0x000fe40004800000 */
[----:B------:R-:W-:Y:S01]  /*1120*/  SEL R19, R2, R19, !P1 ;  /* 0x0000001302137207 */ /* 0x000fe20004800000 */
[----:B------:R-:W-:-:S07]  /*1130*/  IMAD.MOV.U32 R2, RZ, RZ, R31 ;  /* 0x000000ffff027224 */ /* 0x000fce00078e001f */
.L_x_10:
[----:B------:R-:W-:Y:S05]  /*1140*/  @!P2 BRA `(.L_x_13) ;  /* 0x0000008c00f4a947 */ /* 0x000fea0003800000 */
[----:B------:R-:W-:-:S13]  /*1150*/  ISETP.GT.U32.AND P0, PT, R33, 0x1, PT ;  /* 0x000000012100780c */ /* 0x000fda0003f04070 */
[----:B------:R-:W-:Y:S05]  /*1160*/  @P0 EXIT ;  /* 0x000000000000094d */ /* 0x000fea0003800000 */
.L_x_14:
[----:B------:R-:W-:-:S08]  /*1170*/  NOP ;  /* 0x0000000000007918 */ /* 0x000fd00000000000 */
[----:B------:R-:W1:Y:S02]  /*1180*/  USETMAXREG.TRY_ALLOC.CTAPOOL UP0, 0xe8 ;  /* 0x000000e8000079c8 */ /* 0x000e640008000600 */
[----:B-1----:R-:W-:-:S13]  /*1190*/  PLOP3.LUT P0, PT, PT, PT, UP0, 0x80, 0x0 ;  /* 0x000000000000781c */ /* 0x002fda0003f0f008 */
[----:B------:R-:W-:Y:S05]  /*11a0*/  @!P0 BRA `(.L_x_14) ;  /* 0xfffffffc00f08947 */ /* 0x000fea000383ffff */
[----:B------:R-:W-:-:S13]  /*11b0*/  LOP3.LUT P0, RZ, R8, 0xff, RZ, 0xc0, !PT ;  /* 0x000000ff08ff7812 */ /* 0x000fda000780c0ff */
[----:B------:R-:W-:Y:S05]  /*11c0*/  @!P0 EXIT ;  /* 0x000000000000894d */ /* 0x000fea0003800000 */
[----:B------:R-:W1:Y:S01]  /*11d0*/  S2UR UR4, SR_CgaCtaId ;  /* 0x00000000000479c3 */ /* 0x000e620000008800 */
[----:B------:R-:W-:Y:S01]  /*11e0*/  VIADD R6, R5, 0xffffffff ;  /* 0xffffffff05067836 */ /* 0x000fe20000000000 */
[----:B------:R-:W-:Y:S01]  /*11f0*/  SHF.R.S32.HI R0, RZ, 0x1f, R3 ;  /* 0x0000001fff007819 */ /* 0x000fe20000011403 */
[----:B------:R-:W-:Y:S01]  /*1200*/  UMOV UR41, 0x400 ;  /* 0x0000040000297882 */ /* 0x000fe20000000000 */
[----:B------:R-:W-:Y:S01]  /*1210*/  UISETP.LT.AND UP0, UPT, UR40, 0x1, UPT ;  /* 0x000000012800788c */ /* 0x000fe2000bf01270 */
[----:B------:R-:W-:Y:S01]  /*1220*/  LOP3.LUT R172, R16, 0x1, RZ, 0xfc, !PT ;  /* 0x0000000110ac7812 */ /* 0x000fe200078efcff */
[----:B------:R-:W-:Y:S01]  /*1230*/  USHF.L.U32 UR44, UR40, 0x1, URZ ;  /* 0x00000001282c7899 */ /* 0x000fe2000800063f */
[----:B------:R-:W-:Y:S01]  /*1240*/  R2UR UR42, R6 ;  /* 0x00000000062a72ca */ /* 0x000fe200000e0000 */
[----:B------:R-:W-:Y:S01]  /*1250*/  USEL UR43, UR40, 0x1, UP0 ;  /* 0x00000001282b7887 */ /* 0x000fe20008000000 */
[CC--:B------:R-:W-:Y:S02]  /*1260*/  LEA.HI R4, R0.reuse, R3.reuse, RZ, 0x2 ;  /* 0x0000000300047211 */ /* 0x0c0fe400078f10ff */
[----:B------:R-:W-:Y:S01]  /*1270*/  LEA.HI R0, R0, R3, RZ, 0x5 ;  /* 0x0000000300007211 */ /* 0x000fe200078f28ff */
[----:B------:R-:W-:Y:S01]  /*1280*/  UIADD3 UR43, -UR43, UR40, URZ ;  /* 0x000000282b2b7290 */ /* 0x000fe2000fffe13f */
[----:B------:R-:W-:-:S02]  /*1290*/  SHF.R.S32.HI R154, RZ, 0x2, R4 ;  /* 0x00000002ff9a7819 */ /* 0x000fc40000011404 */
[----:B------:R-:W-:Y:S02]  /*12a0*/  SHF.R.S32.HI R5, RZ, 0x1f, R4 ;  /* 0x0000001fff057819 */ /* 0x000fe40000011404 */
[----:B------:R-:W-:Y:S02]  /*12b0*/  LOP3.LUT R156, R4, 0xfffffffc, RZ, 0xc0, !PT ;  /* 0xfffffffc049c7812 */ /* 0x000fe400078ec0ff */
[----:B------:R-:W-:Y:S01]  /*12c0*/  LEA.HI R5, R5, R154, RZ, 0x3 ;  /* 0x0000009a05057211 */ /* 0x000fe200078f18ff */
[----:B------:R-:W-:Y:S01]  /*12d0*/  USHF.L.U32 UR42, UR42, 0x3, URZ ;  /* 0x000000032a2a7899 */ /* 0x000fe2000800063f */
[----:B------:R-:W-:Y:S01]  /*12e0*/  ISETP.NE.AND P0, PT, R6, RZ, PT ;  /* 0x000000ff0600720c */ /* 0x000fe20003f05270 */
[----:B------:R-:W-:Y:S01]  /*12f0*/  IMAD.IADD R156, R3, 0x1, -R156 ;  /* 0x00000001039c7824 */ /* 0x000fe200078e0a9c */
[----:B------:R-:W-:Y:S01]  /*1300*/  LOP3.LUT R5, R5, 0xfffffff8, RZ, 0xc0, !PT ;  /* 0xfffffff805057812 */ /* 0x000fe200078ec0ff */
[----:B-1----:R-:W-:Y:S01]  /*1310*/  ULEA UR41, UR4, UR41, 0x18 ;  /* 0x0000002904297291 */ /* 0x002fe2000f8ec03f */
[----:B------:R-:W-:Y:S01]  /*1320*/  SEL R173, RZ, 0x1, P0 ;  /* 0x00000001ffad7807 */ /* 0x000fe20000000000 */
[----:B------:R-:W-:Y:S01]  /*1330*/  IMAD.U32 R158, RZ, RZ, UR42 ;  /* 0x0000002aff9e7e24 */ /* 0x000fe2000f8e00ff */
[----:B------:R-:W-:Y:S01]  /*1340*/  ULDC UR4, c[0x0][0x284] ;  /* 0x0000a10000047ab9 */ /* 0x000fe20000000800 */
[----:B------:R-:W-:Y:S01]  /*1350*/  IMAD.IADD R154, R154, 0x1, -R5 ;  /* 0x000000019a9a7824 */ /* 0x000fe200078e0a05 */
[----:B------:R-:W-:Y:S01]  /*1360*/  UIADD3 UR45, UR41, 0x40, URZ ;  /* 0x00000040292d7890 */ /* 0x000fe2000fffe03f */
[----:B------:R-:W-:-:S02]  /*1370*/  SHF.R.S32.HI R5, RZ, 0x5, R0 ;  /* 0x00000005ff057819 */ /* 0x000fc40000011400 */
[C---:B------:R-:W-:Y:S02]  /*1380*/  LOP3.LUT R160, R158.reuse, 0x8, RZ, 0xc0, !PT ;  /* 0x000000089ea07812 */ /* 0x040fe400078ec0ff */
[--C-:B------:R-:W-:Y:S01]  /*1390*/  SHF.R.S32.HI R155, RZ, 0x1f, R154.reuse ;  /* 0x0000001fff9b7819 */ /* 0x100fe2000001149a */
[C-C-:B------:R-:W-:Y:S01]  /*13a0*/  IMAD R161, R5.reuse, -0x10, -R154.reuse ;  /* 0xfffffff005a17824 */ /* 0x140fe200078e0a9a */
[----:B------:R-:W-:Y:S01]  /*13b0*/  LOP3.LUT R158, R158, 0x8, RZ, 0xc, !PT ;  /* 0x000000089e9e7812 */ /* 0x000fe200078e0cff */
[----:B------:R-:W-:Y:S01]  /*13c0*/  IMAD.U32 R157, RZ, RZ, UR45 ;  /* 0x0000002dff9d7e24 */ /* 0x000fe2000f8e00ff */
[----:B------:R-:W-:Y:S01]  /*13d0*/  LOP3.LUT R160, R160, 0x18, RZ, 0x3c, !PT ;  /* 0x00000018a0a07812 */ /* 0x000fe200078e3cff */
[----:B------:R-:W-:-:S04]  /*13e0*/  IMAD.WIDE R154, R5, 0x10, R154 ;  /* 0x00000010059a7825 */ /* 0x000fc800078e029a */
[----:B------:R-:W-:Y:S02]  /*13f0*/  VIADD R159, R157, UR42 ;  /* 0x0000002a9d9f7c36 */ /* 0x000fe40008000000 */
[----:B------:R-:W-:-:S07]  /*1400*/  VIADD R161, R161, UR4 ;  /* 0x00000004a1a17c36 */ /* 0x000fce0008000000 */
.L_x_290:
[----:B------:R-:W-:Y:S01]  /*1410*/  SHF.L.U32 R0, R173, 0x1f, RZ ;  /* 0x0000001fad007819 */ /* 0x000fe200000006ff */
[----:B------:R-:W-:Y:S02]  /*1420*/  ULDC UR4, c[0x0][0x28c] ;  /* 0x0000a30000047ab9 */ /* 0x000fe40000000800 */
[----:B------:R-:W-:Y:S01]  /*1430*/  ISETP.LT.AND P1, PT, RZ, UR4, PT ;  /* 0x00000004ff007c0c */ /* 0x000fe2000bf21270 */
[----:B------:R-:W1:Y:S02]  /*1440*/  SYNCS.PHASECHK.TRANS64.TRYWAIT P0, [R157+UR42], R0 ;  /* 0x000000009d0075a7 */ /* 0x000e64000800016a */
[----:B-1-34-:R-:W-:Y:S10]  /*1450*/  @!P0 BRA `(.L_x_15) ;  /* 0x0000009c00048947 */ /* 0x01aff40003800000 */
.L_x_311:
[----:B------:R-:W-:Y:S05]  /*1460*/  @P1 BRA `(.L_x_16) ;  /* 0x0000000000401947 */ /* 0x000fea0003800000 */
[----:B-1----:R-:W-:Y:S01]  /*1470*/  MOV R0, 0x0 ;  /* 0x0000000000007802 */ /* 0x002fe20000000f00 */
[----:B------:R-:W-:Y:S01]  /*1480*/  ULDC.64 UR4, c[0x4][0x68] ;  /* 0x01001a0000047ab9 */ /* 0x000fe20000000a00 */
[----:B------:R-:W-:Y:S01]  /*1490*/  ULDC.64 UR6, c[0x4][0x8] ;  /* 0x0100020000067ab9 */ /* 0x000fe20000000a00 */
[----:B------:R-:W-:Y:S01]  /*14a0*/  IMAD.U32 R4, RZ, RZ, UR4 ;  /* 0x00000004ff047e24 */ /* 0x000fe2000f8e00ff */
[----:B------:R1:W2:Y:S01]  /*14b0*/  LDC.64 R14, c[0x4][R0] ;  /* 0x01000000000e7b82 */ /* 0x0002a20000000a00 */
[----:B------:R-:W-:Y:S01]  /*14c0*/  IMAD.U32 R5, RZ, RZ, UR5 ;  /* 0x00000005ff057e24 */ /* 0x000fe2000f8e00ff */
[----:B------:R-:W-:Y:S01]  /*14d0*/  ULDC.64 UR4, c[0x4][0x70] ;  /* 0x01001c0000047ab9 */ /* 0x000fe20000000a00 */
[----:B------:R-:W-:Y:S02]  /*14e0*/  IMAD.U32 R10, RZ, RZ, UR6 ;  /* 0x00000006ff0a7e24 */ /* 0x000fe4000f8e00ff */
[----:B------:R-:W-:Y:S02]  /*14f0*/  IMAD.U32 R6, RZ, RZ, UR4 ;  /* 0x00000004ff067e24 */ /* 0x000fe4000f8e00ff */
[----:B------:R-:W-:-:S02]  /*1500*/  IMAD.U32 R7, RZ, RZ, UR5 ;  /* 0x00000005ff077e24 */ /* 0x000fc4000f8e00ff */
[----:B------:R-:W-:Y:S02]  /*1510*/  IMAD.U32 R11, RZ, RZ, UR7 ;  /* 0x00000007ff0b7e24 */ /* 0x000fe4000f8e00ff */
[----:B------:R-:W-:Y:S02]  /*1520*/  IMAD.MOV.U32 R8, RZ, RZ, 0x1e1 ;  /* 0x000001e1ff087424 */ /* 0x000fe400078e00ff */
[----:B0-----:R-:W-:Y:S02]  /*1530*/  IMAD.MOV.U32 R12, RZ, RZ, 0x1 ;  /* 0x00000001ff0c7424 */ /* 0x001fe400078e00ff */
[----:B-1----:R-:W-:-:S07]  /*1540*/  IMAD.MOV.U32 R13, RZ, RZ, RZ ;  /* 0x000000ffff0d7224 */ /* 0x002fce00078e00ff */
[----:B------:R-:W-:-:S07]  /*1550*/  LEPC R20, `(.L_x_16) ;  /* 0x000000001014794e */ /* 0x000fce0000000000 */
[----:B--2--5:R-:W-:Y:S05]  /*1560*/  CALL.ABS.NOINC R14 ;  /* 0x000000000e007343 */ /* 0x024fea0003c00000 */
.L_x_16:
[----:B------:R-:W-:-:S13]  /*1570*/  ISETP.NE.AND P0, PT, R172, 0x3, PT ;  /* 0x00000003ac00780c */ /* 0x000fda0003f05270 */
[----:B------:R-:W-:Y:S05]  /*1580*/  @!P0 BRA `(.L_x_17) ;  /* 0x0000000000048947 */ /* 0x000fea0003800000 */
[----:B------:R-:W-:Y:S01]  /*1590*/  BPT.TRAP 0x1 ;  /* 0x000000040000795c */ /* 0x000fe20000300000 */
.L_x_17:
[----:B------:R-:W-:Y:S02]  /*15a0*/  IMAD.U32 R3, RZ, RZ, UR39 ;  /* 0x00000027ff037e24 */ /* 0x000fe4000f8e00ff */
[----:B-1----:R-:W-:-:S03]  /*15b0*/  IMAD.U32 R0, RZ, RZ, UR38 ;  /* 0x00000026ff007e24 */ /* 0x002fc6000f8e00ff */
[----:B------:R-:W-:Y:S02]  /*15c0*/  LEA R3, R3, UR41, 0x3 ;  /* 0x0000002903037c11 */ /* 0x000fe4000f8e18ff */
[----:B------:R-:W-:-:S04]  /*15d0*/  SHF.L.U32 R0, R0, 0x1f, RZ ;  /* 0x0000001f00007819 */ /* 0x000fc800000006ff */
[----:B------:R1:W2:Y:S01]  /*15e0*/  SYNCS.PHASECHK.TRANS64.TRYWAIT P1, [R3+URZ], R0 ;  /* 0x00000000030075a7 */ /* 0x0002a2000802017f */
[----:B------:R-:W-:Y:S05]  /*15f0*/  @!P0 BRA `(.L_x_18) ;  /* 0x0000000000048947 */ /* 0x000fea0003800000 */
[----:B------:R-:W-:Y:S01]  /*1600*/  BPT.TRAP 0x1 ;  /* 0x000000040000795c */ /* 0x000fe20000300000 */
.L_x_18:
[----:B------:R-:W-:-:S05]  /*1610*/  IMAD.U32 R4, RZ, RZ, UR43 ;  /* 0x0000002bff047e24 */ /* 0x000fca000f8e00ff */
[----:B------:R-:W-:Y:S01]  /*1620*/  ISETP.GE.AND P2, PT, R4, 0x1, PT ;  /* 0x000000010400780c */ /* 0x000fe20003f46270 */
[----:B--2---:R-:W-:-:S12]  /*1630*/  @P1 BRA `(.L_x_19) ;  /* 0x0000000000081947 */ /* 0x004fd80003800000 */
[----:B------:R-:W2:Y:S02]  /*1640*/  SYNCS.PHASECHK.TRANS64.TRYWAIT P1, [R3+URZ], R0 ;  /* 0x00000000030075a7 */ /* 0x000ea4000802017f */
[----:B--2---:R-:W-:Y:S05]  /*1650*/  @!P1 BRA `(.L_x_20) ;  /* 0x0000009800989947 */ /* 0x004fea0003800000 */
.L_x_19:
[----:B------:R-:W-:Y:S05]  /*1660*/  WARPSYNC.ALL ;  /* 0x0000000000007948 */ /* 0x000fea0003800000 */
[----:B------:R-:W-:Y:S01]  /*1670*/  UIADD3 UR4, UR41, 0x100, URZ ;  /* 0x0000010029047890 */ /* 0x000fe2000fffe03f */
[----:B------:R-:W-:Y:S01]  /*1680*/  WARPGROUP.ARRIVE ;  /* 0x00000000000079c5 */ /* 0x000fe20000000000 */
[----:B------:R-:W-:Y:S02]  /*1690*/  UIADD3 UR5, UR41, 0x3100, URZ ;  /* 0x0000310029057890 */ /* 0x000fe4000fffe03f */
[----:B------:R-:W-:Y:S02]  /*16a0*/  USHF.R.U32.HI UR4, URZ, 0x4, UR4 ;  /* 0x000000043f047899 */ /* 0x000fe40008011604 */
[----:B------:R-:W-:-:S02]  /*16b0*/  USHF.R.U32.HI UR5, URZ, 0x4, UR5 ;  /* 0x000000043f057899 */ /* 0x000fc40008011605 */
[----:B------:R-:W-:Y:S02]  /*16c0*/  ULOP3.LUT UR4, UR4, 0x3fff, URZ, 0xc0, !UPT ;  /* 0x00003fff04047892 */ /* 0x000fe4000f8ec03f */
[----:B------:R-:W-:Y:S02]  /*16d0*/  ULOP3.LUT UR5, UR5, 0x3fff, URZ, 0xc0, !UPT ;  /* 0x00003fff05057892 */ /* 0x000fe4000f8ec03f */
[----:B------:R-:W-:Y:S02]  /*16e0*/  ULOP3.LUT UR11, UR4, 0x10000, URZ, 0xfc, !UPT ;  /* 0x00010000040b7892 */ /* 0x000fe4000f8efc3f */
[----:B------:R-:W-:Y:S02]  /*16f0*/  ULOP3.LUT UR10, UR5, 0x10000, URZ, 0xfc, !UPT ;  /* 0x00010000050a7892 */ /* 0x000fe4000f8efc3f */
[----:B------:R-:W-:Y:S02]  /*1700*/  ULEA UR4, UR39, UR11, 0x8 ;  /* 0x0000000b27047291 */ /* 0x000fe4000f8e403f */
[----:B------:R-:W-:Y:S01]  /*1710*/  ULEA UR6, UR39, UR10, 0xa ;  /* 0x0000000a27067291 */ /* 0x000fe2000f8e503f */
[----:B------:R-:W-:Y:S01]  /*1720*/  UMOV UR5, 0x80000020 ;  /* 0x8000002000057882 */ /* 0x000fe20000000000 */
[----:B------:R-:W-:-:S07]  /*1730*/  UMOV UR7, 0x80000020 ;  /* 0x8000002000077882 */ /* 0x000fce0000000000 */
[----:B------:R-:W-:Y:S01]  /*1740*/  HGMMA.64x256x16.F32 R24, gdesc[UR4], RZ, !UPT, gsb0 ;  /* 0x03e00000041879f0 */ /* 0x000fe2000c0008ff */
[----:B------:R-:W-:Y:S02]  /*1750*/  UIADD3 UR4, UR4, 0x2, URZ ;  /* 0x0000000204047890 */ /* 0x000fe4000fffe03f */
[----:B------:R-:W-:Y:S01]  /*1760*/  UIADD3 UR6, UR6, 0x2, URZ ;  /* 0x0000000206067890 */ /* 0x000fe2000fffe03f */
[----:B------:R-:W-:Y:S01]  /*1770*/  UMOV UR5, 0x80000020 ;  /* 0x8000002000057882 */ /* 0x000fe20000000000 */
[----:B------:R-:W-:Y:S01]  /*1780*/  UMOV UR7, 0x80000020 ;  /* 0x8000002000077882 */ /* 0x000fe20000000000 */
[----:B------:R-:W-:Y:S02]  /*1790*/  WARPGROUP.DEPBAR.LE gsb0, 0x0 ;  /* 0x00008000000079c5 */ /* 0x000fe40000010000 */
[----:B------:R-:W-:-:S15]  /*17a0*/  WARPGROUP.ARRIVE ;  /* 0x00000000000079c5 */ /* 0x000fde0000000000 */
[----:B------:R-:W-:-:S05]  /*17b0*/  NOP ;  /* 0x0000000000007918 */ /* 0x000fca0000000000 */
[----:B------:R-:W-:Y:S03]  /*17c0*/  HGMMA.64x256x16.F32 R24, gdesc[UR4], R24, gsb0 ;  /* 0x03e00000041879f0 */ /* 0x000fe60008000818 */
[----:B------:R-:W-:Y:S02]  /*17d0*/  WARPGROUP.DEPBAR.LE gsb0, 0x0 ;  /* 0x00008000000079c5 */ /* 0x000fe40000010000 */
[----:B------:R-:W-:Y:S05]  /*17e0*/  @!P2 BRA `(.L_x_21) ;  /* 0x0000000000d4a947 */ /* 0x000fea0003800000 */
[----:B------:R-:W-:Y:S01]  /*17f0*/  UIADD3 UR4, UR39, 0x1, URZ ;  /* 0x0000000127047890 */ /* 0x000fe2000fffe03f */
[----:B-12---:R-:W-:Y:S01]  /*1800*/  IMAD.U32 R0, RZ, RZ, UR43 ;  /* 0x0000002bff007e24 */ /* 0x006fe2000f8e00ff */
[----:B------:R-:W-:Y:S02]  /*1810*/  UMOV UR9, UR39 ;  /* 0x0000002700097c82 */ /* 0x000fe40008000000 */
[----:B------:R-:W-:-:S04]  /*1820*/  UISETP.NE.AND UP0, UPT, UR4, 0x3, UPT ;  /* 0x000000030400788c */ /* 0x000fc8000bf05270 */
[----:B------:R-:W-:Y:S02]  /*1830*/  USEL UR5, URZ, 0x1, UP0 ;  /* 0x000000013f057887 */ /* 0x000fe40008000000 */
[----:B------:R-:W-:Y:S02]  /*1840*/  USEL UR8, UR4, URZ, UP0 ;  /* 0x0000003f04087287 */ /* 0x000fe40008000000 */
[----:B------:R-:W-:-:S06]  /*1850*/  ULOP3.LUT UR5, UR38, UR5, URZ, 0x3c, !UPT ;  /* 0x0000000526057292 */ /* 0x000fcc000f8e3c3f */
[----:B------:R-:W-:-:S07]  /*1860*/  IMAD.U32 R5, RZ, RZ, UR5 ;  /* 0x00000005ff057e24 */ /* 0x000fce000f8e00ff */
.L_x_28:
[----:B-12---:R-:W-:Y:S05]  /*1870*/  @!P0 BRA `(.L_x_22) ;  /* 0x0000000000048947 */ /* 0x006fea0003800000 */
[----:B------:R-:W-:Y:S01]  /*1880*/  BPT.TRAP 0x1 ;  /* 0x000000040000795c */ /* 0x000fe20000300000 */
.L_x_22:
[----:B------:R-:W-:Y:S01]  /*1890*/  ULEA UR4, UR8, UR41, 0x3 ;  /* 0x0000002908047291 */ /* 0x000fe2000f8e183f */
[----:B------:R-:W-:-:S08]  /*18a0*/  SHF.L.U32 R3, R5, 0x1f, RZ ;  /* 0x0000001f05037819 */ /* 0x000fd000000006ff */
[----:B------:R1:W2:Y:S01]  /*18b0*/  SYNCS.PHASECHK.TRANS64.TRYWAIT P1, [UR4], R3 ;  /* 0x00000003ff0075a7 */ /* 0x0002a20008020144 */
[----:B------:R-:W-:Y:S05]  /*18c0*/  @!P0 BRA `(.L_x_23) ;  /* 0x0000000000048947 */ /* 0x000fea0003800000 */
[----:B------:R-:W-:Y:S01]  /*18d0*/  BPT.TRAP 0x1 ;  /* 0x000000040000795c */ /* 0x000fe20000300000 */
.L_x_23:
[----:B--2---:R-:W-:Y:S05]  /*18e0*/  @P1 BRA `(.L_x_24) ;  /* 0x0000000000081947 */ /* 0x004fea0003800000 */
[----:B------:R-:W2:Y:S02]  /*18f0*/  SYNCS.PHASECHK.TRANS64.TRYWAIT P1, [UR4], R3 ;  /* 0x00000003ff0075a7 */ /* 0x000ea40008020144 */
[----:B--2---:R-:W-:Y:S05]  /*1900*/  @!P1 BRA `(.L_x_25) ;  /* 0x0000009800009947 */ /* 0x004fea0003800000 */
.L_x_24:
[----:B------:R-:W-:Y:S01]  /*1910*/  ULEA UR4, UR8, UR11, 0x8 ;  /* 0x0000000b08047291 */ /* 0x000fe2000f8e403f */
[----:B------:R-:W-:Y:S01]  /*1920*/  WARPGROUP.ARRIVE ;  /* 0x00000000000079c5 */ /* 0x000fe20000000000 */
[----:B------:R-:W-:Y:S01]  /*1930*/  ULEA UR6, UR8, UR10, 0xa ;  /* 0x0000000a08067291 */ /* 0x000fe2000f8e503f */
[----:B------:R-:W-:Y:S01]  /*1940*/  UMOV UR5, 0x80000020 ;  /* 0x8000002000057882 */ /* 0x000fe20000000000 */
[----:B------:R-:W-:-:S07]  /*1950*/  UMOV UR7, 0x80000020 ;  /* 0x8000002000077882 */ /* 0x000fce0000000000 */
[----:B------:R-:W-:Y:S01]  /*1960*/  HGMMA.64x256x16.F32 R24, gdesc[UR4], R24, gsb0 ;  /* 0x03e00000041879f0 */ /* 0x000fe20008000818 */
        /* <DEDUP_REMOVED lines=10> */
[----:B------:R-:W-:Y:S01]  /*1a10*/  BPT.TRAP 0x1 ;  /* 0x000000040000795c */ /* 0x000fe20000300000 */
.L_x_26:
[----:B------:R-:W-:Y:S01]  /*1a20*/  ULEA UR4, UR9, UR41, 0x3 ;  /* 0x0000002909047291 */ /* 0x000fe2000f8e183f */
[----:B------:R-:W-:-:S03]  /*1a30*/  ISETP.GT.U32.AND P1, PT, R16, 0x1, PT ;  /* 0x000000011000780c */ /* 0x000fc60003f24070 */
[----:B------:R-:W-:-:S04]  /*1a40*/  UIADD3 UR4, UR4, 0x18, URZ ;  /* 0x0000001804047890 */ /* 0x000fc8000fffe03f */
[----:B------:R-:W-:-:S09]  /*1a50*/  UPRMT UR4, URZ, 0x654, UR4 ;  /* 0x000006543f047896 */ /* 0x000fd20008000004 */
[----:B------:R-:W-:Y:S01]  /*1a60*/  SYNCS.ARRIVE.TRANS64.RED.A1T0 RZ, [UR4], RZ ;  /* 0x000000ffffff79a7 */ /* 0x000fe20008100404 */
[----:B------:R-:W-:Y:S05]  /*1a70*/  @P1 BRA `(.L_x_27) ;  /* 0x0000000000041947 */ /* 0x000fea0003800000 */
[----:B------:R-:W-:Y:S01]  /*1a80*/  BPT.TRAP 0x1 ;  /* 0x000000040000795c */ /* 0x000fe20000300000 */
.L_x_27:
[----:B------:R-:W-:Y:S01]  /*1a90*/  UIADD3 UR8, UR8, 0x1, URZ ;  /* 0x0000000108087890 */ /* 0x000fe2000fffe03f */
[C---:B------:R-:W-:Y:S01]  /*1aa0*/  ISETP.GT.AND P1, PT, R0.reuse, 0x1, PT ;  /* 0x000000010000780c */ /* 0x040fe20003f24270 */
[----:B------:R-:W-:Y:S01]  /*1ab0*/  UIADD3 UR9, UR9, 0x1, URZ ;  /* 0x0000000109097890 */ /* 0x000fe2000fffe03f */
[----:B------:R-:W-:Y:S01]  /*1ac0*/  VIADD R0, R0, 0xffffffff ;  /* 0xffffffff00007836 */ /* 0x000fe20000000000 */
[----:B------:R-:W-:Y:S02]  /*1ad0*/  UISETP.NE.AND UP0, UPT, UR8, 0x3, UPT ;  /* 0x000000030800788c */ /* 0x000fe4000bf05270 */
[----:B------:R-:W-:Y:S02]  /*1ae0*/  UISETP.NE.AND UP1, UPT, UR9, 0x3, UPT ;  /* 0x000000030900788c */ /* 0x000fe4000bf25270 */
[----:B------:R-:W-:Y:S02]  /*1af0*/  USEL UR4, URZ, 0x1, UP0 ;  /* 0x000000013f047887 */ /* 0x000fe40008000000 */
[----:B------:R-:W-:-:S02]  /*1b00*/  USEL UR8, UR8, URZ, UP0 ;  /* 0x0000003f08087287 */ /* 0x000fc40008000000 */
[----:B------:R-:W-:Y:S02]  /*1b10*/  USEL UR9, UR9, URZ, UP1 ;  /* 0x0000003f09097287 */ /* 0x000fe40008800000 */
[----:B------:R-:W-:Y:S01]  /*1b20*/  LOP3.LUT R5, R5, UR4, RZ, 0x3c, !PT ;  /* 0x0000000405057c12 */ /* 0x000fe2000f8e3cff */
[----:B------:R-:W-:Y:S09]  /*1b30*/  @P1 BRA `(.L_x_28) ;  /* 0xfffffffc004c1947 */ /* 0x000ff2000383ffff */
.L_x_21:
[----:B-12---:R-:W1:Y:S01]  /*1b40*/  LDC R0, c[0x0][0x28c] ;  /* 0x0000a300ff007b82 */ /* 0x006e620000000800 */
[----:B------:R2:W-:Y:S01]  /*1b50*/  SYNCS.ARRIVE.TRANS64.A1T0 RZ, [R158+UR45], RZ ;  /* 0x000000ff9eff79a7 */ /* 0x0005e2000810002d */
[----:B-1----:R-:W-:-:S13]  /*1b60*/  ISETP.GE.AND P1, PT, R0, 0x1, PT ;  /* 0x000000010000780c */ /* 0x002fda0003f26270 */
[----:B--2---:R-:W-:Y:S05]  /*1b70*/  @!P1 BRA `(.L_x_29) ;  /* 0x0000000000349947 */ /* 0x004fea0003800000 */
[----:B------:R-:W-:Y:S05]  /*1b80*/  @!P0 BRA `(.L_x_30) ;  /* 0x0000000000048947 */ /* 0x000fea0003800000 */
[----:B------:R-:W-:Y:S01]  /*1b90*/  BPT.TRAP 0x1 ;  /* 0x000000040000795c */ /* 0x000fe20000300000 */
.L_x_30:
[----:B------:R-:W-:Y:S01]  /*1ba0*/  UIADD3 UR6, UR43, UR39, URZ ;  /* 0x000000272b067290 */ /* 0x000fe2000fffe03f */
[----:B------:R-:W-:-:S03]  /*1bb0*/  ISETP.GT.U32.AND P0, PT, R16, 0x1, PT ;  /* 0x000000011000780c */ /* 0x000fc60003f04070 */
[----:B------:R-:W-:-:S04]  /*1bc0*/  UIMAD.WIDE.U32 UR4, UR6, -0x55555555, URZ ;  /* 0xaaaaaaab060478a5 */ /* 0x000fc8000f8e003f */
[----:B------:R-:W-:-:S04]  /*1bd0*/  USHF.R.U32.HI UR4, URZ, 0x1, UR5 ;  /* 0x000000013f047899 */ /* 0x000fc80008011605 */
[----:B------:R-:W-:-:S04]  /*1be0*/  UIMAD UR6, UR4, -0x3, UR6 ;  /* 0xfffffffd040678a4 */ /* 0x000fc8000f8e0206 */
[----:B------:R-:W-:-:S04]  /*1bf0*/  ULEA UR6, UR6, UR41, 0x3 ;  /* 0x0000002906067291 */ /* 0x000fc8000f8e183f */
[----:B------:R-:W-:-:S04]  /*1c00*/  UIADD3 UR6, UR6, 0x18, URZ ;  /* 0x0000001806067890 */ /* 0x000fc8000fffe03f */
[----:B------:R-:W-:-:S09]  /*1c10*/  UPRMT UR6, URZ, 0x654, UR6 ;  /* 0x000006543f067896 */ /* 0x000fd20008000006 */
[----:B------:R-:W-:Y:S01]  /*1c20*/  SYNCS.ARRIVE.TRANS64.RED.A1T0 RZ, [UR6], RZ ;  /* 0x000000ffffff79a7 */ /* 0x000fe20008100406 */
[----:B------:R-:W-:Y:S05]  /*1c30*/  @P0 BRA `(.L_x_29) ;  /* 0x0000000000040947 */ /* 0x000fea0003800000 */
[----:B------:R-:W-:Y:S01]  /*1c40*/  BPT.TRAP 0x1 ;  /* 0x000000040000795c */ /* 0x000fe20000300000 */
.L_x_29:
[----:B------:R-:W-:Y:S01]  /*1c50*/  SHF.L.U32 R0, R173, 0x1f, RZ ;  /* 0x0000001fad007819 */ /* 0x000fe200000006ff */
[----:B------:R-:W-:Y:S01]  /*1c60*/  UIADD3 UR39, UR44, UR39, URZ ;  /* 0x000000272c277290 */ /* 0x000fe2000fffe03f */
[----:B------:R-:W1:Y:S01]  /*1c70*/  LDC R15, c[0x0][0x288] ;  /* 0x0000a200ff0f7b82 */ /* 0x000e620000000800 */
[----:B------:R-:W-:Y:S01]  /*1c80*/  UISETP.GE.U32.AND UP1, UPT, UR44, 0x3, UPT ;  /* 0x000000032c00788c */ /* 0x000fe2000bf26070 */
[----:B------:R-:W-:Y:S01]  /*1c90*/  IMAD.SHL.U32 R8, R156, 0x2, RZ ;  /* 0x000000029c087824 */ /* 0x000fe200078e00ff */
[----:B------:R-:W-:Y:S02]  /*1ca0*/  UISETP.GT.U32.AND UP0, UPT, UR39, 0x2, UPT ;  /* 0x000000022700788c */ /* 0x000fe4000bf04070 */
[----:B------:R-:W-:Y:S02]  /*1cb0*/  UIMAD.WIDE.U32 UR4, UR39, -0x55555555, URZ ;  /* 0xaaaaaaab270478a5 */ /* 0x000fe4000f8e003f */
[----:B------:R-:W-:Y:S01]  /*1cc0*/  UISETP.LT.U32.AND UP0, UPT, UR44, 0x3, UP0 ;  /* 0x000000032c00788c */ /* 0x000fe20008701070 */
[----:B------:R-:W2:Y:S01]  /*1cd0*/  SYNCS.PHASECHK.TRANS64.TRYWAIT P0, [R157+UR42+0x10], R0 ;  /* 0x000010009d0075a7 */ /* 0x000ea2000800016a */
[----:B------:R-:W-:Y:S01]  /*1ce0*/  USHF.R.U32.HI UR4, URZ, 0x1, UR5 ;  /* 0x000000013f047899 */ /* 0x000fe20008011605 */
[----:B------:R-:W-:Y:S01]  /*1cf0*/  SHF.R.S32.HI R9, RZ, 0x1f, R8 ;  /* 0x0000001fff097819 */ /* 0x000fe20000011408 */
[----:B------:R-:W-:-:S02]  /*1d00*/  USEL UR6, URZ, 0x1, !UP0 ;  /* 0x000000013f067887 */ /* 0x000fc4000c000000 */
[----:B------:R-:W-:Y:S02]  /*1d10*/  UIMAD UR39, UR4, -0x3, UR39 ;  /* 0xfffffffd042778a4 */ /* 0x000fe4000f8e0227 */
[----:B------:R-:W-:-:S04]  /*1d20*/  ULOP3.LUT UR38, UR38, UR6, URZ, 0x3c, !UPT ;  /* 0x0000000626267292 */ /* 0x000fc8000f8e3c3f */
[----:B------:R-:W-:Y:S01]  /*1d30*/  @UP1 ULOP3.LUT UR38, UR38, 0x1, UR4, 0x78, !UPT ;  /* 0x0000000126261892 */ /* 0x000fe2000f8e7804 */
[----:B-12---:R-:W-:Y:S11]  /*1d40*/  @!P0 BRA `(.L_x_31) ;  /* 0x0000009400088947 */ /* 0x006ff60003800000 */
.L_x_312:
[----:B------:R-:W-:Y:S01]  /*1d50*/  IMAD.SHL.U32 R14, R19, 0x40, RZ ;  /* 0x00000040130e7824 */ /* 0x000fe200078e00ff */
[----:B------:R-:W-:Y:S01]  /*1d60*/  ULDC UR6, c[0x0][0x284] ;  /* 0x0000a10000067ab9 */ /* 0x000fe20000000800 */
[----:B0-----:R-:W-:Y:S01]  /*1d70*/  IMAD.SHL.U32 R12, R22, 0x100, RZ ;  /* 0x00000100160c7824 */ /* 0x001fe200078e00ff */
[----:B------:R-:W-:Y:S01]  /*1d80*/  SHF.R.S32.HI R165, RZ, 0x1f, R2 ;  /* 0x0000001fffa57819 */ /* 0x000fe20000011402 */
[----:B------:R-:W-:Y:S01]  /*1d90*/  ULDC.64 UR4, c[0x0][0x5d0] ;  /* 0x0001740000047ab9 */ /* 0x000fe20000000a00 */
[----:B------:R-:W-:Y:S01]  /*1da0*/  ISETP.GE.AND P0, PT, R14, UR6, PT ;  /* 0x000000060e007c0c */ /* 0x000fe2000bf06270 */
[----:B------:R-:W-:Y:S01]  /*1db0*/  IMAD.WIDE.U32 R4, R2, UR4, R8 ;  /* 0x0000000402047c25 */ /* 0x000fe2000f8e0008 */
[----:B------:R-:W-:Y:S02]  /*1dc0*/  SHF.R.S32.HI R13, RZ, 0x1f, R12 ;  /* 0x0000001fff0d7819 */ /* 0x000fe4000001140c */
[C---:B------:R-:W-:Y:S01]  /*1dd0*/  ISETP.GE.OR P0, PT, R12.reuse, R15, P0 ;  /* 0x0000000f0c00720c */ /* 0x040fe20000706670 */
[----:B------:R-:W-:Y:S01]  /*1de0*/  IMAD R3, R165, UR4, RZ ;  /* 0x00000004a5037c24 */ /* 0x000fe2000f8e02ff */
[----:B------:R-:W-:-:S03]  /*1df0*/  IADD3 R6, P1, R12, R4, RZ ;  /* 0x000000040c067210 */ /* 0x000fc60007f3e0ff */
[----:B------:R-:W-:-:S05]  /*1e00*/  IMAD R3, R2, UR5, R3 ;  /* 0x0000000502037c24 */ /* 0x000fca000f8e0203 */
[----:B------:R-:W-:-:S03]  /*1e10*/  IADD3.X R7, R13, R5, R3, P1, !PT ;  /* 0x000000050d077210 */ /* 0x000fc60000ffe403 */
[----:B------:R-:W-:Y:S05]  /*1e20*/  @P0 BRA `(.L_x_32) ;  /* 0x0000007c000c0947 */ /* 0x000fea0003800000 */
[----:B------:R-:W0:Y:S01]  /*1e30*/  LDC.64 R10, c[0x0][0x5c8] ;  /* 0x00017200ff0a7b82 */ /* 0x000e220000000a00 */
[----:B-----5:R-:W-:Y:S01]  /*1e40*/  FSETP.NEU.AND P0, PT, R152, RZ, PT ;  /* 0x000000ff9800720b */ /* 0x020fe20003f0d000 */
[----:B------:R-:W-:Y:S01]  /*1e50*/  IMAD R3, R156, -0x2, R15 ;  /* 0xfffffffe9c037824 */ /* 0x000fe200078e020f */
[----:B------:R-:W-:Y:S01]  /*1e60*/  BSSY B0, `(.L_x_32) ;  /* 0x00007bf000007945 */ /* 0x000fe20003800000 */
[----:B------:R-:W-:-:S04]  /*1e70*/  IMAD.WIDE R162, R19, 0x40, R154 ;  /* 0x0000004013a27825 */ /* 0x000fc800078e029a */
[----:B-1----:R-:W-:Y:S02]  /*1e80*/  IMAD.IADD R0, R3, 0x1, -R12 ;  /* 0x0000000103007824 */ /* 0x002fe400078e0a0c */
[----:B------:R-:W-:-:S03]  /*1e90*/  IMAD.IADD R3, R161, 0x1, -R14 ;  /* 0x00000001a1037824 */ /* 0x000fc600078e0a0e */
[----:B------:R-:W-:-:S04]  /*1ea0*/  ISETP.GT.AND P2, PT, R0, RZ, PT ;  /* 0x000000ff0000720c */ /* 0x000fc80003f44270 */
[----:B------:R-:W-:Y:S01]  /*1eb0*/  ISETP.GT.AND P1, PT, R3, RZ, P2 ;  /* 0x000000ff0300720c */ /* 0x000fe20001724270 */
[-C--:B0-----:R-:W-:Y:S02]  /*1ec0*/  IMAD R4, R163, R10.reuse, RZ ;  /* 0x0000000aa3047224 */ /* 0x081fe400078e02ff */
[----:B------:R-:W-:-:S04]  /*1ed0*/  IMAD.WIDE.U32 R6, R162, R10, R6 ;  /* 0x0000000aa2067225 */ /* 0x000fc800078e0006 */
[----:B------:R-:W-:-:S04]  /*1ee0*/  IMAD R5, R162, R11, R4 ;  /* 0x0000000ba2057224 */ /* 0x000fc800078e0204 */
[----:B------:R-:W-:Y:S01]  /*1ef0*/  IMAD.IADD R179, R7, 0x1, R5 ;  /* 0x0000000107b37824 */ /* 0x000fe200078e0205 */
[----:B------:R-:W-:Y:S06]  /*1f00*/  @!P0 BRA `(.L_x_33) ;  /* 0x0000005400a08947 */ /* 0x000fec0003800000 */
[----:B------:R-:W0:Y:S01]  /*1f10*/  LDC.64 R20, c[0x0][0x5b8] ;  /* 0x00016e00ff147b82 */ /* 0x000e220000000a00 */
[----:B------:R-:W-:-:S07]  /*1f20*/  ULDC.64 UR4, c[0x0][0x5c0] ;  /* 0x0001700000047ab9 */ /* 0x000fce0000000a00 */
[----:B------:R-:W1:Y:S08]  /*1f30*/  LDC.64 R166, c[0x0][0x5b0] ;  /* 0x00016c00ffa67b82 */ /* 0x000e700000000a00 */
[----:B------:R-:W2:Y:S01]  /*1f40*/  LDC.64 R14, c[0x0][0x5a8] ;  /* 0x00016a00ff0e7b82 */ /* 0x000ea20000000a00 */
[-C--:B0-----:R-:W-:Y:S02]  /*1f50*/  IMAD R7, R165, R20.reuse, RZ ;  /* 0x00000014a5077224 */ /* 0x081fe400078e02ff */
[----:B------:R-:W-:-:S04]  /*1f60*/  IMAD.WIDE.U32 R4, R2, R20, R8 ;  /* 0x0000001402047225 */ /* 0x000fc800078e0008 */
[----:B------:R-:W-:Y:S01]  /*1f70*/  IMAD R175, R2, R21, R7 ;  /* 0x0000001502af7224 */ /* 0x000fe200078e0207 */
[----:B------:R-:W-:Y:S01]  /*1f80*/  IADD3 R164, P0, R12, R4, RZ ;  /* 0x000000040ca47210 */ /* 0x000fe20007f1e0ff */
[----:B-1----:R-:W-:-:S03]  /*1f90*/  IMAD R4, R163, R166, RZ ;  /* 0x000000a6a3047224 */ /* 0x002fc600078e02ff */
[----:B------:R-:W-:Y:S01]  /*1fa0*/  IADD3.X R165, R13, R5, R175, P0, !PT ;  /* 0x000000050da57210 */ /* 0x000fe200007fe4af */
[C---:B------:R-:W-:Y:S02]  /*1fb0*/  IMAD R177, R162.reuse, R167, R4 ;  /* 0x000000a7a2b17224 */ /* 0x040fe400078e0204 */
[----:B------:R-:W-:-:S04]  /*1fc0*/  IMAD.WIDE.U32 R4, R162, R166, R164 ;  /* 0x000000a6a2047225 */ /* 0x000fc800078e00a4 */
[----:B------:R-:W-:Y:S01]  /*1fd0*/  IMAD.IADD R5, R5, 0x1, R177 ;  /* 0x0000000105057824 */ /* 0x000fe200078e02b1 */
[----:B--2---:R-:W-:-:S04]  /*1fe0*/  LEA R168, P0, R4, R14, 0x1 ;  /* 0x0000000e04a87211 */ /* 0x004fc800078008ff */
[----:B------:R-:W-:-:S05]  /*1ff0*/  LEA.HI.X R169, R4, R15, R5, 0x1, P0 ;  /* 0x0000000f04a97211 */ /* 0x000fca00000f0c05 */
[----:B------:R0:W2:Y:S01]  /*2000*/  @P1 LDG.E.LTC128B.U16 R19, desc[UR36][R168.64] ;  /* 0x00000024a8131981 */ /* 0x0000a2000c1e1520 */
[----:B------:R-:W-:Y:S01]  /*2010*/  IMAD.WIDE.U32 R4, R162, R166, R12 ;  /* 0x000000a6a2047225 */ /* 0x000fe200078e000c */
[----:B------:R-:W-:Y:S02]  /*2020*/  BSSY B1, `(.L_x_34) ;  /* 0x0000014000017945 */ /* 0x000fe40003800000 */
[----:B------:R-:W-:-:S04]  /*2030*/  IADD3 R170, P0, R8, R4, RZ ;  /* 0x0000000408aa7210 */ /* 0x000fc80007f1e0ff */
[----:B------:R-:W-:Y:S01]  /*2040*/  IADD3.X R171, R9, R177, R5, P0, !PT ;  /* 0x000000b109ab7210 */ /* 0x000fe200007fe405 */
[----:B0-----:R-:W-:Y:S01]  /*2050*/  IMAD.SHL.U32 R168, R166, 0x8, RZ ;  /* 0x00000008a6a87824 */ /* 0x001fe200078e00ff */
[----:B------:R-:W-:Y:S02]  /*2060*/  LEA R4, P0, R6, UR4, 0x1 ;  /* 0x0000000406047c11 */ /* 0x000fe4000f8008ff */
[----:B------:R-:W-:Y:S01]  /*2070*/  SHF.L.U64.HI R169, R166, 0x3, R167 ;  /* 0x00000003a6a97819 */ /* 0x000fe200000102a7 */
[----:B------:R-:W-:Y:S01]  /*2080*/  IMAD.WIDE.U32 R170, R2, R20, R170 ;  /* 0x0000001402aa7225 */ /* 0x000fe200078e00aa */
[----:B------:R-:W-:Y:S02]  /*2090*/  LEA.HI.X R5, R6, UR5, R179, 0x1, P0 ;  /* 0x0000000506057c11 */ /* 0x000fe400080f0cb3 */
[----:B------:R-:W-:Y:S02]  /*20a0*/  ISETP.GT.AND P0, PT, R0, 0x1, PT ;  /* 0x000000010000780c */ /* 0x000fe40003f04270 */
[----:B------:R-:W-:-:S02]  /*20b0*/  LEA R6, P4, R170, R14, 0x1 ;  /* 0x0000000eaa067211 */ /* 0x000fc400078808ff */
[----:B------:R-:W-:Y:S01]  /*20c0*/  ISETP.GT.AND P3, PT, R3, RZ, P0 ;  /* 0x000000ff0300720c */ /* 0x000fe20000764270 */
[----:B--2---:R-:W-:-:S05]  /*20d0*/  HADD2.F32 R7, -RZ, R19.H0_H0 ;  /* 0x20000013ff077230 */ /* 0x004fca0000004100 */
[----:B------:R-:W-:-:S04]  /*20e0*/  FMUL R7, R7, R152 ;  /* 0x0000009807077220 */ /* 0x000fc80000400000 */
[----:B------:R-:W-:-:S05]  /*20f0*/  FFMA R7, R24, R153, R7 ;  /* 0x0000009918077223 */ /* 0x000fca0000000007 */
[----:B------:R-:W-:Y:S01]  /*2100*/  F2FP.F16.F32.PACK_AB R21, RZ, R7 ;  /* 0x00000007ff15723e */ /* 0x000fe200000000ff */
[----:B------:R-:W-:-:S04]  /*2110*/  IMAD.IADD R7, R175, 0x1, R171 ;  /* 0x00000001af077824 */ /* 0x000fc800078e02ab */
[----:B------:R0:W-:Y:S01]  /*2120*/  @P1 STG.E.U16 desc[UR36][R4.64], R21 ;  /* 0x0000001504001986 */ /* 0x0001e2000c101524 */
[----:B------:R-:W-:Y:S01]  /*2130*/  LEA.HI.X R7, R170, R15, R7, 0x1, P4 ;  /* 0x0000000faa077211 */ /* 0x000fe200020f0c07 */
[----:B------:R-:W-:Y:S06]  /*2140*/  @!P3 BRA `(.L_x_35) ;  /* 0x000000000004b947 */ /* 0x000fec0003800000 */
[----:B------:R1:W5:Y:S02]  /*2150*/  LDG.E.LTC128B.U16 R19, desc[UR36][R6.64+0x2] ;  /* 0x0000022406137981 */ /* 0x000364000c1e1520 */
.L_x_35:
[----:B------:R-:W-:Y:S05]  /*2160*/  BSYNC B1 ;  /* 0x0000000000017941 */ /* 0x000fea0003800000 */
.L_x_34:
[----:B0----5:R-:W-:Y:S01]  /*2170*/  HADD2.F32 R21, -RZ, R19.H0_H0 ;  /* 0x20000013ff157230 */ /* 0x021fe20000004100 */
[----:B------:R-:W-:Y:S01]  /*2180*/  ISETP.GT.AND P2, PT, R3, 0x8, P2 ;  /* 0x000000080300780c */ /* 0x000fe20001744270 */
[----:B------:R-:W-:-:S04]  /*2190*/  IMAD.WIDE.U32 R168, R162, R166, R168 ;  /* 0x000000a6a2a87225 */ /* 0x000fc800078e00a8 */
[----:B------:R-:W-:Y:S01]  /*21a0*/  FMUL R22, R21, R152 ;  /* 0x0000009815167220 */ /* 0x000fe20000400000 */
[----:B------:R-:W-:Y:S01]  /*21b0*/  IMAD.IADD R177, R177, 0x1, R169 ;  /* 0x00000001b1b17824 */ /* 0x000fe200078e02a9 */
[----:B------:R-:W-:Y:S02]  /*21c0*/  IADD3 R21, P1, R164, R168, RZ ;  /* 0x000000a8a4157210 */ /* 0x000fe40007f3e0ff */
[----:B------:R-:W-:-:S03]  /*21d0*/  FFMA R22, R25, R153, R22 ;  /* 0x0000009919167223 */ /* 0x000fc60000000016 */
[----:B------:R-:W-:Y:S01]  /*21e0*/  IMAD.X R164, R177, 0x1, R165, P1 ;  /* 0x00000001b1a47824 */ /* 0x000fe200008e06a5 */
[C---:B------:R-:W-:Y:S02]  /*21f0*/  LEA R24, P1, R21.reuse, R14, 0x1 ;  /* 0x0000000e15187211 */ /* 0x040fe400078208ff */
[----:B------:R-:W-:Y:S02]  /*2200*/  F2FP.F16.F32.PACK_AB R22, RZ, R22 ;  /* 0x00000016ff16723e */ /* 0x000fe400000000ff */
[----:B------:R-:W-:Y:S02]  /*2210*/  LEA.HI.X R25, R21, R15, R164, 0x1, P1 ;  /* 0x0000000f15197211 */ /* 0x000fe400008f0ca4 */
[----:B------:R-:W-:Y:S02]  /*2220*/  PRMT R21, R22, 0x7610, R21 ;  /* 0x0000761016157816 */ /* 0x000fe40000000015 */
[----:B------:R-:W-:-:S03]  /*2230*/  PRMT R22, R19, 0x7610, R22 ;  /* 0x0000761013167816 */ /* 0x000fc60000000016 */
[----:B------:R0:W-:Y:S04]  /*2240*/  @P3 STG.E.U16 desc[UR36][R4.64+0x2], R21 ;  /* 0x0000021504003986 */ /* 0x0001e8000c101524 */
[----:B------:R-:W2:Y:S01]  /*2250*/  @P2 LDG.E.LTC128B.U16 R22, desc[UR36][R24.64] ;  /* 0x0000002418162981 */ /* 0x000ea2000c1e1520 */
[----:B------:R-:W-:Y:S01]  /*2260*/  IADD3 R8, P1, P3, R8, R168, R12 ;  /* 0x000000a808087210 */ /* 0x000fe20007b3e00c */
[----:B------:R-:W-:Y:S01]  /*2270*/  BSSY B1, `(.L_x_36) ;  /* 0x0000011000017945 */ /* 0x000fe20003800000 */
[C---:B------:R-:W-:Y:S02]  /*2280*/  SHF.L.U64.HI R11, R10.reuse, 0x4, R11 ;  /* 0x000000040a0b7819 */ /* 0x040fe4000001020b */
[----:B------:R-:W-:Y:S02]  /*2290*/  IADD3.X R9, R9, R177, R13, P1, P3 ;  /* 0x000000b109097210 */ /* 0x000fe40000fe640d */
[----:B------:R-:W-:-:S02]  /*22a0*/  LEA R10, P1, R10, R4, 0x4 ;  /* 0x000000040a0a7211 */ /* 0x000fc400078220ff */
[----:B------:R-:W-:Y:S01]  /*22b0*/  ISETP.GT.AND P0, PT, R3, 0x8, P0 ;  /* 0x000000080300780c */ /* 0x000fe20000704270 */
[----:B0-----:R-:W-:-:S04]  /*22c0*/  IMAD.WIDE.U32 R20, R2, R20, R8 ;  /* 0x0000001402147225 */ /* 0x001fc800078e0008 */
[----:B------:R-:W-:Y:S01]  /*22d0*/  IMAD.X R11, R11, 0x1, R5, P1 ;  /* 0x000000010b0b7824 */ /* 0x000fe200008e0605 */
[----:B------:R-:W-:Y:S01]  /*22e0*/  LEA R8, P3, R20, R14, 0x1 ;  /* 0x0000000e14087211 */ /* 0x000fe200078608ff */
[----:B------:R-:W-:-:S05]  /*22f0*/  IMAD.IADD R2, R175, 0x1, R21 ;  /* 0x00000001af027824 */ /* 0x000fca00078e0215 */
[----:B------:R-:W-:Y:S01]  /*2300*/  LEA.HI.X R9, R20, R15, R2, 0x1, P3 ;  /* 0x0000000f14097211 */ /* 0x000fe200018f0c02 */
[----:B--2---:R-:W-:-:S05]  /*2310*/  HADD2.F32 R19, -RZ, R22.H0_H0 ;  /* 0x20000016ff137230 */ /* 0x004fca0000004100 */
[----:B------:R-:W-:-:S04]  /*2320*/  FMUL R19, R19, R152 ;  /* 0x0000009813137220 */ /* 0x000fc80000400000 */
[----:B------:R-:W-:-:S05]  /*2330*/  FFMA R19, R26, R153, R19 ;  /* 0x000000991a137223 */ /* 0x000fca0000000013 */
[----:B------:R-:W-:-:S05]  /*2340*/  F2FP.F16.F32.PACK_AB R19, RZ, R19 ;  /* 0x00000013ff13723e */ /* 0x000fca00000000ff */
[----:B------:R0:W-:Y:S01]  /*2350*/  @P2 STG.E.U16 desc[UR36][R10.64], R19 ;  /* 0x000000130a002986 */ /* 0x0001e2000c101524 */
[----:B------:R-:W-:Y:S05]  /*2360*/  @!P0 BRA `(.L_x_37) ;  /* 0x0000000000048947 */ /* 0x000fea0003800000 */
[----:B------:R2:W5:Y:S02]  /*2370*/  LDG.E.LTC128B.U16 R22, desc[UR36][R8.64+0x2] ;  /* 0x0000022408167981 */ /* 0x000564000c1e1520 */
.L_x_37:
[----:B------:R-:W-:Y:S05]  /*2380*/  BSYNC B1 ;  /* 0x0000000000017941 */ /* 0x000fea0003800000 */
.L_x_36:
[----:B-----5:R-:W-:Y:S01]  /*2390*/  HADD2.F32 R13, -RZ, R22.H0_H0 ;  /* 0x20000016ff0d7230 */ /* 0x020fe20000004100 */
[----:B------:R-:W-:Y:S01]  /*23a0*/  ISETP.GT.AND P1, PT, R0, 0x8, PT ;  /* 0x000000080000780c */ /* 0x000fe20003f24270 */
[----:B------:R-:W-:Y:S03]  /*23b0*/  BSSY B1, `(.L_x_38) ;  /* 0x0000008000017945 */ /* 0x000fe60003800000 */
[----:B------:R-:W-:Y:S01]  /*23c0*/  FMUL R2, R13, R152 ;  /* 0x000000980d027220 */ /* 0x000fe20000400000 */
[----:B------:R-:W-:-:S03]  /*23d0*/  ISETP.GT.AND P2, PT, R3, RZ, P1 ;  /* 0x000000ff0300720c */ /* 0x000fc60000f44270 */
[----:B------:R-:W-:-:S05]  /*23e0*/  FFMA R2, R27, R153, R2 ;  /* 0x000000991b027223 */ /* 0x000fca0000000002 */
[----:B------:R-:W-:-:S05]  /*23f0*/  F2FP.F16.F32.PACK_AB R2, RZ, R2 ;  /* 0x00000002ff02723e */ /* 0x000fca00000000ff */
[----:B------:R3:W-:Y:S01]  /*2400*/  @P0 STG.E.U16 desc[UR36][R10.64+0x2], R2 ;  /* 0x000002020a000986 */ /* 0x0007e2000c101524 */
[----:B------:R-:W-:Y:S05]  /*2410*/  @!P2 BRA `(.L_x_39) ;  /* 0x000000000004a947 */ /* 0x000fea0003800000 */
[----:B------:R4:W5:Y:S02]  /*2420*/  LDG.E.LTC128B.U16 R22, desc[UR36][R6.64+0x10] ;  /* 0x0000102406167981 */ /* 0x000964000c1e1520 */
.L_x_39:
[----:B------:R-:W-:Y:S05]  /*2430*/  BSYNC B1 ;  /* 0x0000000000017941 */ /* 0x000fea0003800000 */
.L_x_38:
        /* <DEDUP_REMOVED lines=10> */
.L_x_41:
[----:B------:R-:W-:Y:S05]  /*24e0*/  BSYNC B1 ;  /* 0x0000000000017941 */ /* 0x000fea0003800000 */
.L_x_40:
[----:B0----5:R-:W-:Y:S01]  /*24f0*/  HADD2.F32 R13, -RZ, R22.H0_H0 ;  /* 0x20000016ff0d7230 */ /* 0x021fe20000004100 */
[----:B------:R-:W-:Y:S01]  /*2500*/  ISETP.GT.AND P1, PT, R3, 0x8, P1 ;  /* 0x000000080300780c */ /* 0x000fe20000f24270 */
[----:B------:R-:W-:Y:S03]  /*2510*/  BSSY B1, `(.L_x_42) ;  /* 0x0000007000017945 */ /* 0x000fe60003800000 */
[----:B---3--:R-:W-:-:S04]  /*2520*/  FMUL R2, R13, R152 ;  /* 0x000000980d027220 */ /* 0x008fc80000400000 */
[----:B------:R-:W-:-:S05]  /*2530*/  FFMA R2, R29, R153, R2 ;  /* 0x000000991d027223 */ /* 0x000fca0000000002 */
[----:B------:R-:W-:-:S05]  /*2540*/  F2FP.F16.F32.PACK_AB R2, RZ, R2 ;  /* 0x00000002ff02723e */ /* 0x000fca00000000ff */
[----:B------:R0:W-:Y:S01]  /*2550*/  @P3 STG.E.U16 desc[UR36][R4.64+0x12], R2 ;  /* 0x0000120204003986 */ /* 0x0001e2000c101524 */
[----:B------:R-:W-:Y:S05]  /*2560*/  @!P1 BRA `(.L_x_43) ;  /* 0x0000000000049947 */ /* 0x000fea0003800000 */
[----:B------:R3:W5:Y:S02]  /*2570*/  LDG.E.LTC128B.U16 R22, desc[UR36][R8.64+0x10] ;  /* 0x0000102408167981 */ /* 0x000764000c1e1520 */
.L_x_43:
[----:B------:R-:W-:Y:S05]  /*2580*/  BSYNC B1 ;  /* 0x0000000000017941 */ /* 0x000fea0003800000 */
.L_x_42:
[----:B-----5:R-:W-:Y:S01]  /*2590*/  HADD2.F32 R13, -RZ, R22.H0_H0 ;  /* 0x20000016ff0d7230 */ /* 0x020fe20000004100 */
[----:B------:R-:W-:Y:S01]  /*25a0*/  ISETP.GT.AND P0, PT, R3, 0x8, P0 ;  /* 0x000000080300780c */ /* 0x000fe20000704270 */
[----:B------:R-:W-:Y:S03]  /*25b0*/  BSSY B1, `(.L_x_44) ;  /* 0x0000007000017945 */ /* 0x000fe60003800000 */
[----:B------:R-:W-:-:S04]  /*25c0*/  FMUL R13, R13, R152 ;  /* 0x000000980d0d7220 */ /* 0x000fc80000400000 */
[----:B------:R-:W-:-:S05]  /*25d0*/  FFMA R13, R30, R153, R13 ;  /* 0x000000991e0d7223 */ /* 0x000fca000000000d */
[----:B------:R-:W-:-:S05]  /*25e0*/  F2FP.F16.F32.PACK_AB R13, RZ, R13 ;  /* 0x0000000dff0d723e */ /* 0x000fca00000000ff */
[----:B------:R0:W-:Y:S01]  /*25f0*/  @P1 STG.E.U16 desc[UR36][R10.64+0x10], R13 ;  /* 0x0000100d0a001986 */ /* 0x0001e2000c101524 */
[----:B------:R-:W-:Y:S05]  /*2600*/  @!P0 BRA `(.L_x_45) ;  /* 0x0000000000048947 */ /* 0x000fea0003800000 */
[----:B------:R0:W5:Y:S02]  /*2610*/  LDG.E.LTC128B.U16 R22, desc[UR36][R8.64+0x12] ;  /* 0x0000122408167981 */ /* 0x000164000c1e1520 */
.L_x_45:
[----:B------:R-:W-:Y:S05]  /*2620*/  BSYNC B1 ;  /* 0x0000000000017941 */ /* 0x000fea0003800000 */
.L_x_44:
[----:B0----5:R-:W-:Y:S01]  /*2630*/  HADD2.F32 R13, -RZ, R22.H0_H0 ;  /* 0x20000016ff0d7230 */ /* 0x021fe20000004100 */
        /* <DEDUP_REMOVED lines=9> */
.L_x_47:
[----:B------:R-:W-:Y:S05]  /*26d0*/  BSYNC B1 ;  /* 0x0000000000017941 */ /* 0x000fea0003800000 */
.L_x_46:
        /* <DEDUP_REMOVED lines=10> */
.L_x_49:
[----:B------:R-:W-:Y:S05]  /*2780*/  BSYNC B1 ;  /* 0x0000000000017941 */ /* 0x000fea0003800000 */
.L_x_48:
[----:B0----5:R-:W-:Y:S01]  /*2790*/  HADD2.F32 R13, -RZ, R22.H0_H0 ;  /* 0x20000016ff0d7230 */ /* 0x021fe20000004100 */
        /* <DEDUP_REMOVED lines=8> */
.L_x_51:
[----:B------:R-:W-:Y:S05]  /*2820*/  BSYNC B1 ;  /* 0x0000000000017941 */ /* 0x000fea0003800000 */
.L_x_50:
        /* <DEDUP_REMOVED lines=9> */
.L_x_53:
[----:B------:R-:W-:Y:S05]  /*28c0*/  BSYNC B1 ;  /* 0x0000000000017941 */ /* 0x000fea0003800000 */
.L_x_52:
        /* <DEDUP_REMOVED lines=10> */
.L_x_55:
[----:B------:R-:W-:Y:S05]  /*2970*/  BSYNC B1 ;  /* 0x0000000000017941 */ /* 0x000fea0003800000 */
.L_x_54:
        /* <DEDUP_REMOVED lines=10> */
.L_x_57:
[----:B------:R-:W-:Y:S05]  /*2a20*/  BSYNC B1 ;  /* 0x0000000000017941 */ /* 0x000fea0003800000 */
.L_x_56:
        /* <DEDUP_REMOVED lines=9> */
.L_x_59:
[----:B------:R-:W-:Y:S05]  /*2ac0*/  BSYNC B1 ;  /* 0x0000000000017941 */ /* 0x000fea0003800000 */
.L_x_58:
        /* <DEDUP_REMOVED lines=9> */
.L_x_61:
[----:B------:R-:W-:Y:S05]  /*2b60*/  BSYNC B1 ;  /* 0x0000000000017941 */ /* 0x000fea0003800000 */
.L_x_60:
        /* <DEDUP_REMOVED lines=10> */
.L_x_63:
[----:B------:R-:W-:Y:S05]  /*2c10*/  BSYNC B1 ;  /* 0x0000000000017941 */ /* 0x000fea0003800000 */
.L_x_62:
        /* <DEDUP_REMOVED lines=10> */
.L_x_65:
[----:B------:R-:W-:Y:S05]  /*2cc0*/  BSYNC B1 ;  /* 0x0000000000017941 */ /* 0x000fea0003800000 */
.L_x_64:
        /* <DEDUP_REMOVED lines=9> */
.L_x_67:
[----:B------:R-:W-:Y:S05]  /*2d60*/  BSYNC B1 ;  /* 0x0000000000017941 */ /* 0x000fea0003800000 */
.L_x_66:
        /* <DEDUP_REMOVED lines=9> */
.L_x_69:
[----:B------:R-:W-:Y:S05]  /*2e00*/  BSYNC B1 ;  /* 0x0000000000017941 */ /* 0x000fea0003800000 */
.L_x_68:
        /* <DEDUP_REMOVED lines=10> */
.L_x_71:
[----:B------:R-:W-:Y:S05]  /*2eb0*/  BSYNC B1 ;  /* 0x0000000000017941 */ /* 0x000fea0003800000 */
.L_x_70:
        /* <DEDUP_REMOVED lines=10> */
.L_x_73:
[----:B------:R-:W-:Y:S05]  /*2f60*/  BSYNC B1 ;  /* 0x0000000000017941 */ /* 0x000fea0003800000 */
.L_x_72:
        /* <DEDUP_REMOVED lines=9> */
.L_x_75:
[----:B------:R-:W-:Y:S05]  /*3000*/  BSYNC B1 ;  /* 0x0000000000017941 */ /* 0x000fea0003800000 */
.L_x_74:
        /* <DEDUP_REMOVED lines=9> */
.L_x_77:
[----:B------:R-:W-:Y:S05]  /*30a0*/  BSYNC B1 ;  /* 0x0000000000017941 */ /* 0x000fea0003800000 */
.L_x_76:
        /* <DEDUP_REMOVED lines=10> */
.L_x_79:
[----:B------:R-:W-:Y:S05]  /*3150*/  BSYNC B1 ;  /* 0x0000000000017941 */ /* 0x000fea0003800000 */
.L_x_78:
        /* <DEDUP_REMOVED lines=10> */
.L_x_81:
[----:B------:R-:W-:Y:S05]  /*3200*/  BSYNC B1 ;  /* 0x0000000000017941 */ /* 0x000fea0003800000 */
.L_x_80:
        /* <DEDUP_REMOVED lines=9> */
.L_x_83:
[----:B------:R-:W-:Y:S05]  /*32a0*/  BSYNC B1 ;  /* 0x0000000000017941 */ /* 0x000fea0003800000 */
.L_x_82:
        /* <DEDUP_REMOVED lines=9> */
.L_x_85:
[----:B------:R-:W-:Y:S05]  /*3340*/  BSYNC B1 ;  /* 0x0000000000017941 */ /* 0x000fea0003800000 */
.L_x_84:
        /* <DEDUP_REMOVED lines=10> */
.L_x_87:
[----:B------:R-:W-:Y:S05]  /*33f0*/  BSYNC B1 ;  /* 0x0000000000017941 */ /* 0x000fea0003800000 */
.L_x_86:
        /* <DEDUP_REMOVED lines=10> */
.L_x_89:
[----:B------:R-:W-:Y:S05]  /*34a0*/  BSYNC B1 ;  /* 0x0000000000017941 */ /* 0x000fea0003800000 */
.L_x_88:
        /* <DEDUP_REMOVED lines=9> */
.L_x_91:
[----:B------:R-:W-:Y:S05]  /*3540*/  BSYNC B1 ;  /* 0x0000000000017941 */ /* 0x000fea0003800000 */
.L_x_90:
        /* <DEDUP_REMOVED lines=9> */
.L_x_93:
[----:B------:R-:W-:Y:S05]  /*35e0*/  BSYNC B1 ;  /* 0x0000000000017941 */ /* 0x000fea0003800000 */
.L_x_92:
        /* <DEDUP_REMOVED lines=10> */
.L_x_95:
[----:B------:R-:W-:Y:S05]  /*3690*/  BSYNC B1 ;  /* 0x0000000000017941 */ /* 0x000fea0003800000 */
.L_x_94:
        /* <DEDUP_REMOVED lines=10> */
.L_x_97:
[----:B------:R-:W-:Y:S05]  /*3740*/  BSYNC B1 ;  /* 0x0000000000017941 */ /* 0x000fea0003800000 */
.L_x_96:
        /* <DEDUP_REMOVED lines=9> */
.L_x_99:
[----:B------:R-:W-:Y:S05]  /*37e0*/  BSYNC B1 ;  /* 0x0000000000017941 */ /* 0x000fea0003800000 */
.L_x_98:
        /* <DEDUP_REMOVED lines=9> */
.L_x_101:
[----:B------:R-:W-:Y:S05]  /*3880*/  BSYNC B1 ;  /* 0x0000000000017941 */ /* 0x000fea0003800000 */
.L_x_100:
        /* <DEDUP_REMOVED lines=10> */
.L_x_103:
[----:B------:R-:W-:Y:S05]  /*3930*/  BSYNC B1 ;  /* 0x0000000000017941 */ /* 0x000fea0003800000 */
.L_x_102:
        /* <DEDUP_REMOVED lines=10> */
.L_x_105:
[----:B------:R-:W-:Y:S05]  /*39e0*/  BSYNC B1 ;  /* 0x0000000000017941 */ /* 0x000fea0003800000 */
.L_x_104:
        /* <DEDUP_REMOVED lines=9> */
.L_x_107:
[----:B------:R-:W-:Y:S05]  /*3a80*/  BSYNC B1 ;  /* 0x0000000000017941 */ /* 0x000fea0003800000 */
.L_x_106:
        /* <DEDUP_REMOVED lines=9> */
.L_x_109:
[----:B------:R-:W-:Y:S05]  /*3b20*/  BSYNC B1 ;  /* 0x0000000000017941 */ /* 0x000fea0003800000 */
.L_x_108:
        /* <DEDUP_REMOVED lines=10> */
.L_x_111:
[----:B------:R-:W-:Y:S05]  /*3bd0*/  BSYNC B1 ;  /* 0x0000000000017941 */ /* 0x000fea0003800000 */
.L_x_110:
        /* <DEDUP_REMOVED lines=10> */
.L_x_113:
[----:B------:R-:W-:Y:S05]  /*3c80*/  BSYNC B1 ;  /* 0x0000000000017941 */ /* 0x000fea0003800000 */
.L_x_112:
        /* <DEDUP_REMOVED lines=9> */
.L_x_115:
[----:B------:R-:W-:Y:S05]  /*3d20*/  BSYNC B1 ;  /* 0x0000000000017941 */ /* 0x000fea0003800000 */
.L_x_114:
        /* <DEDUP_REMOVED lines=9> */
.L_x_117:
[----:B------:R-:W-:Y:S05]  /*3dc0*/  BSYNC B1 ;  /* 0x0000000000017941 */ /* 0x000fea0003800000 */
.L_x_116:
        /* <DEDUP_REMOVED lines=10> */
.L_x_119:
[----:B------:R-:W-:Y:S05]  /*3e70*/  BSYNC B1 ;  /* 0x0000000000017941 */ /* 0x000fea0003800000 */
.L_x_118:
        /* <DEDUP_REMOVED lines=10> */
.L_x_121:
[----:B------:R-:W-:Y:S05]  /*3f20*/  BSYNC B1 ;  /* 0x0000000000017941 */ /* 0x000fea0003800000 */
.L_x_120:
        /* <DEDUP_REMOVED lines=9> */
.L_x_123:
[----:B------:R-:W-:Y:S05]  /*3fc0*/  BSYNC B1 ;  /* 0x0000000000017941 */ /* 0x000fea0003800000 */
.L_x_122:
        /* <DEDUP_REMOVED lines=9> */
.L_x_125:
[----:B------:R-:W-:Y:S05]  /*4060*/  BSYNC B1 ;  /* 0x0000000000017941 */ /* 0x000fea0003800000 */
.L_x_124:
        /* <DEDUP_REMOVED lines=10> */
.L_x_127:
[----:B------:R-:W-:Y:S05]  /*4110*/  BSYNC B1 ;  /* 0x0000000000017941 */ /* 0x000fea0003800000 */
.L_x_126:
        /* <DEDUP_REMOVED lines=10> */
.L_x_129:
[----:B------:R-:W-:Y:S05]  /*41c0*/  BSYNC B1 ;  /* 0x0000000000017941 */ /* 0x000fea0003800000 */
.L_x_128:
        /* <DEDUP_REMOVED lines=9> */
.L_x_131:
[----:B------:R-:W-:Y:S05]  /*4260*/  BSYNC B1 ;  /* 0x0000000000017941 */ /* 0x000fea0003800000 */
.L_x_130:
        /* <DEDUP_REMOVED lines=9> */
.L_x_133:
[----:B------:R-:W-:Y:S05]  /*4300*/  BSYNC B1 ;  /* 0x0000000000017941 */ /* 0x000fea0003800000 */
.L_x_132:
        /* <DEDUP_REMOVED lines=10> */
.L_x_135:
[----:B------:R-:W-:Y:S05]  /*43b0*/  BSYNC B1 ;  /* 0x0000000000017941 */ /* 0x000fea0003800000 */
.L_x_134:
        /* <DEDUP_REMOVED lines=10> */
.L_x_137:
[----:B------:R-:W-:Y:S05]  /*4460*/  BSYNC B1 ;  /* 0x0000000000017941 */ /* 0x000fea0003800000 */
.L_x_136:
        /* <DEDUP_REMOVED lines=9> */
.L_x_139:
[----:B------:R-:W-:Y:S05]  /*4500*/  BSYNC B1 ;  /* 0x0000000000017941 */ /* 0x000fea0003800000 */
.L_x_138:
        /* <DEDUP_REMOVED lines=9> */
.L_x_141:
[----:B------:R-:W-:Y:S05]  /*45a0*/  BSYNC B1 ;  /* 0x0000000000017941 */ /* 0x000fea0003800000 */
.L_x_140:
        /* <DEDUP_REMOVED lines=10> */
.L_x_143:
[----:B------:R-:W-:Y:S05]  /*4650*/  BSYNC B1 ;  /* 0x0000000000017941 */ /* 0x000fea0003800000 */
.L_x_142:
        /* <DEDUP_REMOVED lines=10> */
.L_x_145:
[----:B------:R-:W-:Y:S05]  /*4700*/  BSYNC B1 ;  /* 0x0000000000017941 */ /* 0x000fea0003800000 */
.L_x_144:
        /* <DEDUP_REMOVED lines=9> */
.L_x_147:
[----:B------:R-:W-:Y:S05]  /*47a0*/  BSYNC B1 ;  /* 0x0000000000017941 */ /* 0x000fea0003800000 */
.L_x_146:
        /* <DEDUP_REMOVED lines=9> */
.L_x_149:
[----:B------:R-:W-:Y:S05]  /*4840*/  BSYNC B1 ;  /* 0x0000000000017941 */ /* 0x000fea0003800000 */
.L_x_148:
        /* <DEDUP_REMOVED lines=10> */
.L_x_151:
[----:B------:R-:W-:Y:S05]  /*48f0*/  BSYNC B1 ;  /* 0x0000000000017941 */ /* 0x000fea0003800000 */
.L_x_150:
        /* <DEDUP_REMOVED lines=10> */
.L_x_153:
[----:B------:R-:W-:Y:S05]  /*49a0*/  BSYNC B1 ;  /* 0x0000000000017941 */ /* 0x000fea0003800000 */
.L_x_152:
        /* <DEDUP_REMOVED lines=9> */
.L_x_155:
[----:B------:R-:W-:Y:S05]  /*4a40*/  BSYNC B1 ;  /* 0x0000000000017941 */ /* 0x000fea0003800000 */
.L_x_154:
        /* <DEDUP_REMOVED lines=9> */
.L_x_157:
[----:B------:R-:W-:Y:S05]  /*4ae0*/  BSYNC B1 ;  /* 0x0000000000017941 */ /* 0x000fea0003800000 */
.L_x_156:
        /* <DEDUP_REMOVED lines=10> */
.L_x_159:
[----:B------:R-:W-:Y:S05]  /*4b90*/  BSYNC B1 ;  /* 0x0000000000017941 */ /* 0x000fea0003800000 */
.L_x_158:
        /* <DEDUP_REMOVED lines=10> */
.L_x_161:
[----:B------:R-:W-:Y:S05]  /*4c40*/  BSYNC B1 ;  /* 0x0000000000017941 */ /* 0x000fea0003800000 */
.L_x_160:
        /* <DEDUP_REMOVED lines=9> */
.L_x_163:
[----:B------:R-:W-:Y:S05]  /*4ce0*/  BSYNC B1 ;  /* 0x0000000000017941 */ /* 0x000fea0003800000 */
.L_x_162:
        /* <DEDUP_REMOVED lines=9> */
.L_x_165:
[----:B------:R-:W-:Y:S05]  /*4d80*/  BSYNC B1 ;  /* 0x0000000000017941 */ /* 0x000fea0003800000 */
.L_x_164:
        /* <DEDUP_REMOVED lines=10> */
.L_x_167:
[----:B------:R-:W-:Y:S05]  /*4e30*/  BSYNC B1 ;  /* 0x0000000000017941 */ /* 0x000fea0003800000 */
.L_x_166:
        /* <DEDUP_REMOVED lines=10> */
.L_x_169:
[----:B------:R-:W-:Y:S05]  /*4ee0*/  BSYNC B1 ;  /* 0x0000000000017941 */ /* 0x000fea0003800000 */
.L_x_168:
        /* <DEDUP_REMOVED lines=9> */
.L_x_171:
[----:B------:R-:W-:Y:S05]  /*4f80*/  BSYNC B1 ;  /* 0x0000000000017941 */ /* 0x000fea0003800000 */
.L_x_170:
        /* <DEDUP_REMOVED lines=9> */
.L_x_173:
[----:B------:R-:W-:Y:S05]  /*5020*/  BSYNC B1 ;  /* 0x0000000000017941 */ /* 0x000fea0003800000 */
.L_x_172:
        /* <DEDUP_REMOVED lines=10> */
.L_x_175:
[----:B------:R-:W-:Y:S05]  /*50d0*/  BSYNC B1 ;  /* 0x0000000000017941 */ /* 0x000fea0003800000 */
.L_x_174:
        /* <DEDUP_REMOVED lines=10> */
.L_x_177:
[----:B------:R-:W-:Y:S05]  /*5180*/  BSYNC B1 ;  /* 0x0000000000017941 */ /* 0x000fea0003800000 */
.L_x_176:
        /* <DEDUP_REMOVED lines=9> */
.L_x_179:
[----:B------:R-:W-:Y:S05]  /*5220*/  BSYNC B1 ;  /* 0x0000000000017941 */ /* 0x000fea0003800000 */
.L_x_178:
        /* <DEDUP_REMOVED lines=9> */
.L_x_181:
[----:B------:R-:W-:Y:S05]  /*52c0*/  BSYNC B1 ;  /* 0x0000000000017941 */ /* 0x000fea0003800000 */
.L_x_180:
        /* <DEDUP_REMOVED lines=10> */
.L_x_183:
[----:B------:R-:W-:Y:S05]  /*5370*/  BSYNC B1 ;  /* 0x0000000000017941 */ /* 0x000fea0003800000 */
.L_x_182:
        /* <DEDUP_REMOVED lines=10> */
.L_x_185:
[----:B------:R-:W-:Y:S05]  /*5420*/  BSYNC B1 ;  /* 0x0000000000017941 */ /* 0x000fea0003800000 */
.L_x_184:
        /* <DEDUP_REMOVED lines=9> */
.L_x_187:
[----:B------:R-:W-:Y:S05]  /*54c0*/  BSYNC B1 ;  /* 0x0000000000017941 */ /* 0x000fea0003800000 */
.L_x_186:
        /* <DEDUP_REMOVED lines=9> */
.L_x_189:
[----:B------:R-:W-:Y:S05]  /*5560*/  BSYNC B1 ;  /* 0x0000000000017941 */ /* 0x000fea0003800000 */
.L_x_188:
        /* <DEDUP_REMOVED lines=10> */
.L_x_191:
[----:B------:R-:W-:Y:S05]  /*5610*/  BSYNC B1 ;  /* 0x0000000000017941 */ /* 0x000fea0003800000 */
.L_x_190:
        /* <DEDUP_REMOVED lines=10> */
.L_x_193:
[----:B------:R-:W-:Y:S05]  /*56c0*/  BSYNC B1 ;  /* 0x0000000000017941 */ /* 0x000fea0003800000 */
.L_x_192:
        /* <DEDUP_REMOVED lines=9> */
.L_x_195:
[----:B------:R-:W-:Y:S05]  /*5760*/  BSYNC B1 ;  /* 0x0000000000017941 */ /* 0x000fea0003800000 */
.L_x_194:
        /* <DEDUP_REMOVED lines=9> */
.L_x_197:
[----:B------:R-:W-:Y:S05]  /*5800*/  BSYNC B1 ;  /* 0x0000000000017941 */ /* 0x000fea0003800000 */
.L_x_196:
        /* <DEDUP_REMOVED lines=10> */
.L_x_199:
[----:B------:R-:W-:Y:S05]  /*58b0*/  BSYNC B1 ;  /* 0x0000000000017941 */ /* 0x000fea0003800000 */
.L_x_198:
        /* <DEDUP_REMOVED lines=10> */
.L_x_201:
[----:B------:R-:W-:Y:S05]  /*5960*/  BSYNC B1 ;  /* 0x0000000000017941 */ /* 0x000fea0003800000 */
.L_x_200:
        /* <DEDUP_REMOVED lines=9> */
.L_x_203:
[----:B------:R-:W-:Y:S05]  /*5a00*/  BSYNC B1 ;  /* 0x0000000000017941 */ /* 0x000fea0003800000 */
.L_x_202:
        /* <DEDUP_REMOVED lines=9> */
.L_x_205:
[----:B------:R-:W-:Y:S05]  /*5aa0*/  BSYNC B1 ;  /* 0x0000000000017941 */ /* 0x000fea0003800000 */
.L_x_204:
        /* <DEDUP_REMOVED lines=10> */
.L_x_207:
[----:B------:R-:W-:Y:S05]  /*5b50*/  BSYNC B1 ;  /* 0x0000000000017941 */ /* 0x000fea0003800000 */
.L_x_206:
        /* <DEDUP_REMOVED lines=10> */
.L_x_209:
[----:B------:R-:W-:Y:S05]  /*5c00*/  BSYNC B1 ;  /* 0x0000000000017941 */ /* 0x000fea0003800000 */
.L_x_208:
        /* <DEDUP_REMOVED lines=9> */
.L_x_211:
[----:B------:R-:W-:Y:S05]  /*5ca0*/  BSYNC B1 ;  /* 0x0000000000017941 */ /* 0x000fea0003800000 */
.L_x_210:
        /* <DEDUP_REMOVED lines=9> */
.L_x_213:
[----:B------:R-:W-:Y:S05]  /*5d40*/  BSYNC B1 ;  /* 0x0000000000017941 */ /* 0x000fea0003800000 */
.L_x_212:
        /* <DEDUP_REMOVED lines=10> */
.L_x_215:
[----:B------:R-:W-:Y:S05]  /*5df0*/  BSYNC B1 ;  /* 0x0000000000017941 */ /* 0x000fea0003800000 */
.L_x_214:
        /* <DEDUP_REMOVED lines=10> */
.L_x_217:
[----:B------:R-:W-:Y:S05]  /*5ea0*/  BSYNC B1 ;  /* 0x0000000000017941 */ /* 0x000fea0003800000 */
.L_x_216:
        /* <DEDUP_REMOVED lines=9> */
.L_x_219:
[----:B------:R-:W-:Y:S05]  /*5f40*/  BSYNC B1 ;  /* 0x0000000000017941 */ /* 0x000fea0003800000 */
.L_x_218:
        /* <DEDUP_REMOVED lines=9> */
.L_x_221:
[----:B------:R-:W-:Y:S05]  /*5fe0*/  BSYNC B1 ;  /* 0x0000000000017941 */ /* 0x000fea0003800000 */
.L_x_220:
        /* <DEDUP_REMOVED lines=10> */
.L_x_223:
[----:B------:R-:W-:Y:S05]  /*6090*/  BSYNC B1 ;  /* 0x0000000000017941 */ /* 0x000fea0003800000 */
.L_x_222:
        /* <DEDUP_REMOVED lines=10> */
.L_x_225:
[----:B------:R-:W-:Y:S05]  /*6140*/  BSYNC B1 ;  /* 0x0000000000017941 */ /* 0x000fea0003800000 */
.L_x_224:
        /* <DEDUP_REMOVED lines=9> */
.L_x_227:
[----:B------:R-:W-:Y:S05]  /*61e0*/  BSYNC B1 ;  /* 0x0000000000017941 */ /* 0x000fea0003800000 */
.L_x_226:
        /* <DEDUP_REMOVED lines=9> */
.L_x_229:
[----:B------:R-:W-:Y:S05]  /*6280*/  BSYNC B1 ;  /* 0x0000000000017941 */ /* 0x000fea0003800000 */
.L_x_228:
        /* <DEDUP_REMOVED lines=10> */
.L_x_231:
[----:B------:R-:W-:Y:S05]  /*6330*/  BSYNC B1 ;  /* 0x0000000000017941 */ /* 0x000fea0003800000 */
.L_x_230:
        /* <DEDUP_REMOVED lines=10> */
.L_x_233:
[----:B------:R-:W-:Y:S05]  /*63e0*/  BSYNC B1 ;  /* 0x0000000000017941 */ /* 0x000fea0003800000 */
.L_x_232:
        /* <DEDUP_REMOVED lines=9> */
.L_x_235:
[----:B------:R-:W-:Y:S05]  /*6480*/  BSYNC B1 ;  /* 0x0000000000017941 */ /* 0x000fea0003800000 */
.L_x_234:
        /* <DEDUP_REMOVED lines=9> */
.L_x_237:
[----:B------:R-:W-:Y:S05]  /*6520*/  BSYNC B1 ;  /* 0x0000000000017941 */ /* 0x000fea0003800000 */
.L_x_236:
        /* <DEDUP_REMOVED lines=10> */
.L_x_239:
[----:B------:R-:W-:Y:S05]  /*65d0*/  BSYNC B1 ;  /* 0x0000000000017941 */ /* 0x000fea0003800000 */
.L_x_238:
        /* <DEDUP_REMOVED lines=10> */
.L_x_241:
[----:B------:R-:W-:Y:S05]  /*6680*/  BSYNC B1 ;  /* 0x0000000000017941 */ /* 0x000fea0003800000 */
.L_x_240:
        /* <DEDUP_REMOVED lines=9> */
.L_x_243:
[----:B------:R-:W-:Y:S05]  /*6720*/  BSYNC B1 ;  /* 0x0000000000017941 */ /* 0x000fea0003800000 */
.L_x_242:
        /* <DEDUP_REMOVED lines=9> */
.L_x_245:
[----:B------:R-:W-:Y:S05]  /*67c0*/  BSYNC B1 ;  /* 0x0000000000017941 */ /* 0x000fea0003800000 */
.L_x_244:
        /* <DEDUP_REMOVED lines=10> */
.L_x_247:
[----:B------:R-:W-:Y:S05]  /*6870*/  BSYNC B1 ;  /* 0x0000000000017941 */ /* 0x000fea0003800000 */
.L_x_246:
        /* <DEDUP_REMOVED lines=10> */
.L_x_249:
[----:B------:R-:W-:Y:S05]  /*6920*/  BSYNC B1 ;  /* 0x0000000000017941 */ /* 0x000fea0003800000 */
.L_x_248:
        /* <DEDUP_REMOVED lines=9> */
.L_x_251:
[----:B------:R-:W-:Y:S05]  /*69c0*/  BSYNC B1 ;  /* 0x0000000000017941 */ /* 0x000fea0003800000 */
.L_x_250:
        /* <DEDUP_REMOVED lines=9> */
.L_x_253:
[----:B------:R-:W-:Y:S05]  /*6a60*/  BSYNC B1 ;  /* 0x0000000000017941 */ /* 0x000fea0003800000 */
.L_x_252:
        /* <DEDUP_REMOVED lines=10> */
.L_x_255:
[----:B------:R-:W-:Y:S05]  /*6b10*/  BSYNC B1 ;  /* 0x0000000000017941 */ /* 0x000fea0003800000 */
.L_x_254:
        /* <DEDUP_REMOVED lines=10> */
.L_x_257:
[----:B------:R-:W-:Y:S05]  /*6bc0*/  BSYNC B1 ;  /* 0x0000000000017941 */ /* 0x000fea0003800000 */
.L_x_256:
        /* <DEDUP_REMOVED lines=9> */
.L_x_259:
[----:B------:R-:W-:Y:S05]  /*6c60*/  BSYNC B1 ;  /* 0x0000000000017941 */ /* 0x000fea0003800000 */
.L_x_258:
        /* <DEDUP_REMOVED lines=9> */
.L_x_261:
[----:B------:R-:W-:Y:S05]  /*6d00*/  BSYNC B1 ;  /* 0x0000000000017941 */ /* 0x000fea0003800000 */
.L_x_260:
        /* <DEDUP_REMOVED lines=10> */
.L_x_263:
[----:B------:R-:W-:Y:S05]  /*6db0*/  BSYNC B1 ;  /* 0x0000000000017941 */ /* 0x000fea0003800000 */
.L_x_262:
        /* <DEDUP_REMOVED lines=10> */
.L_x_265:
[----:B------:R-:W-:Y:S05]  /*6e60*/  BSYNC B1 ;  /* 0x0000000000017941 */ /* 0x000fea0003800000 */
.L_x_264:
        /* <DEDUP_REMOVED lines=9> */
.L_x_267:
[----:B------:R-:W-:Y:S05]  /*6f00*/  BSYNC B1 ;  /* 0x0000000000017941 */ /* 0x000fea0003800000 */
.L_x_266:
        /* <DEDUP_REMOVED lines=9> */
.L_x_269:
[----:B------:R-:W-:Y:S05]  /*6fa0*/  BSYNC B1 ;  /* 0x0000000000017941 */ /* 0x000fea0003800000 */
.L_x_268:
        /* <DEDUP_REMOVED lines=10> */
.L_x_271:
[----:B------:R-:W-:Y:S05]  /*7050*/  BSYNC B1 ;  /* 0x0000000000017941 */ /* 0x000fea0003800000 */
.L_x_270:
        /* <DEDUP_REMOVED lines=10> */
.L_x_273:
[----:B------:R-:W-:Y:S05]  /*7100*/  BSYNC B1 ;  /* 0x0000000000017941 */ /* 0x000fea0003800000 */
.L_x_272:
        /* <DEDUP_REMOVED lines=9> */
.L_x_275:
[----:B------:R-:W-:Y:S05]  /*71a0*/  BSYNC B1 ;  /* 0x0000000000017941 */ /* 0x000fea0003800000 */
.L_x_274:
        /* <DEDUP_REMOVED lines=9> */
.L_x_277:
[----:B------:R-:W-:Y:S05]  /*7240*/  BSYNC B1 ;  /* 0x0000000000017941 */ /* 0x000fea0003800000 */
.L_x_276:
        /* <DEDUP_REMOVED lines=10> */
.L_x_279:
[----:B------:R-:W-:Y:S05]  /*72f0*/  BSYNC B1 ;  /* 0x0000000000017941 */ /* 0x000fea0003800000 */
.L_x_278:
        /* <DEDUP_REMOVED lines=10> */
.L_x_281:
[----:B------:R-:W-:Y:S05]  /*73a0*/  BSYNC B1 ;  /* 0x0000000000017941 */ /* 0x000fea0003800000 */
.L_x_280:
[----:B01--45:R-:W-:Y:S01]  /*73b0*/  HADD2.F32 R7, -RZ, R22.H0_H0 ;  /* 0x20000016ff077230 */ /* 0x033fe20000004100 */
        /* <DEDUP_REMOVED lines=8> */
.L_x_283:
[----:B------:R-:W-:Y:S05]  /*7440*/  BSYNC B1 ;  /* 0x0000000000017941 */ /* 0x000fea0003800000 */
.L_x_282:
[----:B0----5:R-:W-:Y:S01]  /*7450*/  HADD2.F32 R5, -RZ, R22.H0_H0 ;  /* 0x20000016ff057230 */ /* 0x021fe20000004100 */
[----:B------:R-:W-:Y:S01]  /*7460*/  ISETP.GT.AND P0, PT, R3, 0x8, P0 ;  /* 0x000000080300780c */ /* 0x000fe20000704270 */
[----:B------:R-:W-:Y:S01]  /*7470*/  @P1 IMAD.MOV.U32 R4, RZ, RZ, R10 ;  /* 0x000000ffff041224 */ /* 0x000fe200078e000a */
[----:B------:R-:W-:Y:S02]  /*7480*/  BSSY B1, `(.L_x_284) ;  /* 0x0000009000017945 */ /* 0x000fe40003800000 */
[----:B------:R-:W-:-:S04]  /*7490*/  FMUL R5, R5, R152 ;  /* 0x0000009805057220 */ /* 0x000fc80000400000 */
[----:B------:R-:W-:-:S05]  /*74a0*/  FFMA R5, R150, R153, R5 ;  /* 0x0000009996057223 */ /* 0x000fca0000000005 */
[----:B------:R-:W-:-:S04]  /*74b0*/  F2FP.F16.F32.PACK_AB R5, RZ, R5 ;  /* 0x00000005ff05723e */ /* 0x000fc800000000ff */
[----:B------:R-:W-:Y:S01]  /*74c0*/  PRMT R2, R5, 0x7610, R2 ;  /* 0x0000761005027816 */ /* 0x000fe20000000002 */
[----:B------:R-:W-:-:S05]  /*74d0*/  @P1 IMAD.MOV.U32 R5, RZ, RZ, R11 ;  /* 0x000000ffff051224 */ /* 0x000fca00078e000b */
[----:B------:R0:W-:Y:S01]  /*74e0*/  @P1 STG.E.U16 desc[UR36][R4.64+0x1f0], R2 ;  /* 0x0001f00204001986 */ /* 0x0001e2000c101524 */
[----:B------:R-:W-:Y:S05]  /*74f0*/  @!P0 BRA `(.L_x_285) ;  /* 0x0000000000048947 */ /* 0x000fea0003800000 */
[----:B------:R4:W5:Y:S02]  /*7500*/  LDG.E.LTC128B.U16 R22, desc[UR36][R8.64+0x1f2] ;  /* 0x0001f22408167981 */ /* 0x000964000c1e1520 */
.L_x_285:
[----:B------:R-:W-:Y:S05]  /*7510*/  BSYNC B1 ;  /* 0x0000000000017941 */ /* 0x000fea0003800000 */
.L_x_284:
[----:B------:R-:W-:Y:S05]  /*7520*/  @!P0 BRA `(.L_x_286) ;  /* 0x0000002400488947 */ /* 0x000fea0003800000 */
[----:B-----5:R-:W-:-:S05]  /*7530*/  HADD2.F32 R3, -RZ, R22.H0_H0 ;  /* 0x20000016ff037230 */ /* 0x020fca0000004100 */
[----:B------:R-:W-:-:S04]  /*7540*/  FMUL R0, R3, R152 ;  /* 0x0000009803007220 */ /* 0x000fc80000400000 */
[----:B------:R-:W-:-:S05]  /*7550*/  FFMA R0, R151, R153, R0 ;  /* 0x0000009997007223 */ /* 0x000fca0000000000 */
[----:B------:R-:W-:-:S05]  /*7560*/  F2FP.F16.F32.PACK_AB R0, RZ, R0 ;  /* 0x00000000ff00723e */ /* 0x000fca00000000ff */
[----:B------:R0:W-:Y:S01]  /*7570*/  STG.E.U16 desc[UR36][R10.64+0x1f2], R0 ;  /* 0x0001f2000a007986 */ /* 0x0001e2000c101524 */
[----:B------:R-:W-:Y:S05]  /*7580*/  BRA `(.L_x_286) ;  /* 0x0000002400307947 */ /* 0x000fea0003800000 */
.L_x_33:
[----:B------:R-:W-:Y:S01]  /*7590*/  ISETP.GT.AND P0, PT, R0, 0x1, PT ;  /* 0x000000010000780c */ /* 0x000fe20003f04270 */
[----:B------:R-:W-:Y:S01]  /*75a0*/  ULDC.64 UR4, c[0x0][0x5c0] ;  /* 0x0001700000047ab9 */ /* 0x000fe20000000a00 */
[-C--:B------:R-:W-:Y:S01]  /*75b0*/  FMUL R24, R24, R153.reuse ;  /* 0x0000009918187220 */ /* 0x080fe20000400000 */
[-C--:B------:R-:W-:Y:S01]  /*75c0*/  FMUL R25, R25, R153.reuse ;  /* 0x0000009919197220 */ /* 0x080fe20000400000 */
[----:B------:R-:W-:Y:S01]  /*75d0*/  ISETP.GT.AND P3, PT, R3, RZ, P0 ;  /* 0x000000ff0300720c */ /* 0x000fe20000764270 */
[-C--:B------:R-:W-:Y:S01]  /*75e0*/  FMUL R26, R26, R153.reuse ;  /* 0x000000991a1a7220 */ /* 0x080fe20000400000 */
[----:B------:R-:W-:Y:S01]  /*75f0*/  LEA R4, P4, R6, UR4, 0x1 ;  /* 0x0000000406047c11 */ /* 0x000fe2000f8808ff */
[-C--:B------:R-:W-:Y:S01]  /*7600*/  FMUL R27, R27, R153.reuse ;  /* 0x000000991b1b7220 */ /* 0x080fe20000400000 */
[----:B------:R-:W-:Y:S01]  /*7610*/  F2FP.F16.F32.PACK_AB R24, RZ, R24 ;  /* 0x00000018ff18723e */ /* 0x000fe200000000ff */
[-C--:B------:R-:W-:Y:S01]  /*7620*/  FMUL R28, R28, R153.reuse ;  /* 0x000000991c1c7220 */ /* 0x080fe20000400000 */
[----:B------:R-:W-:Y:S01]  /*7630*/  LEA.HI.X R5, R6, UR5, R179, 0x1, P4 ;  /* 0x0000000506057c11 */ /* 0x000fe2000a0f0cb3 */
[----:B------:R-:W-:Y:S01]  /*7640*/  FMUL R29, R29, R153 ;  /* 0x000000991d1d7220 */ /* 0x000fe20000400000 */
[----:B------:R-:W-:Y:S01]  /*7650*/  F2FP.F16.F32.PACK_AB R25, RZ, R25 ;  /* 0x00000019ff19723e */ /* 0x000fe200000000ff */
[-C--:B------:R-:W-:Y:S01]  /*7660*/  FMUL R30, R30, R153.reuse ;  /* 0x000000991e1e7220 */ /* 0x080fe20000400000 */
[----:B------:R-:W-:Y:S01]  /*7670*/  SHF.L.U64.HI R11, R10, 0x4, R11 ;  /* 0x000000040a0b7819 */ /* 0x000fe2000001020b */
[----:B------:R-:W-:Y:S01]  /*7680*/  @P1 STG.E.U16 desc[UR36][R4.64], R24 ;  /* 0x0000001804001986 */ /* 0x000fe2000c101524 */
[----:B------:R-:W-:Y:S01]  /*7690*/  ISETP.GT.AND P1, PT, R0, 0x8, PT ;  /* 0x000000080000780c */ /* 0x000fe20003f24270 */
[-C--:B------:R-:W-:Y:S01]  /*76a0*/  FMUL R31, R31, R153.reuse ;  /* 0x000000991f1f7220 */ /* 0x080fe20000400000 */
[C---:B------:R-:W-:Y:S01]  /*76b0*/  ISETP.GT.AND P4, PT, R3.reuse, 0x8, P0 ;  /* 0x000000080300780c */ /* 0x040fe20000784270 */
[----:B------:R-:W-:Y:S01]  /*76c0*/  @P3 STG.E.U16 desc[UR36][R4.64+0x2], R25 ;  /* 0x0000021904003986 */ /* 0x000fe2000c101524 */
[----:B------:R-:W-:Y:S01]  /*76d0*/  LEA R6, P3, R10, R4, 0x4 ;  /* 0x000000040a067211 */ /* 0x000fe200078620ff */
[-C--:B------:R-:W-:Y:S01]  /*76e0*/  FMUL R32, R32, R153.reuse ;  /* 0x0000009920207220 */ /* 0x080fe20000400000 */
[----:B------:R-:W-:Y:S01]  /*76f0*/  ISETP.GT.AND P2, PT, R3, 0x8, P2 ;  /* 0x000000080300780c */ /* 0x000fe20001744270 */
[-C--:B------:R-:W-:Y:S01]  /*7700*/  FMUL R33, R33, R153.reuse ;  /* 0x0000009921217220 */ /* 0x080fe20000400000 */
[----:B------:R-:W-:Y:S01]  /*7710*/  ISETP.GT.AND P0, PT, R0, 0x9, PT ;  /* 0x000000090000780c */ /* 0x000fe20003f04270 */
[----:B------:R-:W-:Y:S01]  /*7720*/  IMAD.X R7, R11, 0x1, R5, P3 ;  /* 0x000000010b077824 */ /* 0x000fe200018e0605 */
[C---:B------:R-:W-:Y:S01]  /*7730*/  ISETP.GT.AND P5, PT, R3.reuse, RZ, P1 ;  /* 0x000000ff0300720c */ /* 0x040fe20000fa4270 */
[-C--:B------:R-:W-:Y:S01]  /*7740*/  FMUL R34, R34, R153.reuse ;  /* 0x0000009922227220 */ /* 0x080fe20000400000 */
[----:B------:R-:W-:Y:S01]  /*7750*/  ISETP.GT.AND P3, PT, R3, RZ, P0 ;  /* 0x000000ff0300720c */ /* 0x000fe20000764270 */
[-C--:B------:R-:W-:Y:S01]  /*7760*/  FMUL R35, R35, R153.reuse ;  /* 0x0000009923237220 */ /* 0x080fe20000400000 */
[----:B------:R-:W-:Y:S01]  /*7770*/  F2FP.F16.F32.PACK_AB R26, RZ, R26 ;  /* 0x0000001aff1a723e */ /* 0x000fe200000000ff */
[----:B------:R-:W-:Y:S01]  /*7780*/  FMUL R36, R36, R153 ;  /* 0x0000009924247220 */ /* 0x000fe20000400000 */
[----:B------:R-:W-:Y:S01]  /*7790*/  F2FP.F16.F32.PACK_AB R27, RZ, R27 ;  /* 0x0000001bff1b723e */ /* 0x000fe200000000ff */
[----:B------:R-:W-:Y:S01]  /*77a0*/  FMUL R37, R37, R153 ;  /* 0x0000009925257220 */ /* 0x000fe20000400000 */
[----:B------:R-:W-:Y:S01]  /*77b0*/  F2FP.F16.F32.PACK_AB R28, RZ, R28 ;  /* 0x0000001cff1c723e */ /* 0x000fe200000000ff */
[----:B------:R-:W-:Y:S01]  /*77c0*/  @P2 STG.E.U16 desc[UR36][R6.64], R26 ;  /* 0x0000001a06002986 */ /* 0x000fe2000c101524 */
[----:B------:R-:W-:Y:S01]  /*77d0*/  F2FP.F16.F32.PACK_AB R29, RZ, R29 ;  /* 0x0000001dff1d723e */ /* 0x000fe200000000ff */
[-C--:B------:R-:W-:Y:S01]  /*77e0*/  FMUL R38, R38, R153.reuse ;  /* 0x0000009926267220 */ /* 0x080fe20000400000 */
[----:B------:R-:W-:Y:S01]  /*77f0*/  ISETP.GT.AND P2, PT, R3, 0x8, P1 ;  /* 0x000000080300780c */ /* 0x000fe20000f44270 */
[----:B------:R-:W-:Y:S01]  /*7800*/  @P4 STG.E.U16 desc[UR36][R6.64+0x2], R27 ;  /* 0x0000021b06004986 */ /* 0x000fe2000c101524 */
[----:B------:R-:W-:Y:S01]  /*7810*/  ISETP.GT.AND P1, PT, R0, 0x10, PT ;  /* 0x000000100000780c */ /* 0x000fe20003f24270 */
[-C--:B------:R-:W-:Y:S01]  /*7820*/  FMUL R39, R39, R153.reuse ;  /* 0x0000009927277220 */ /* 0x080fe20000400000 */
[----:B------:R-:W-:Y:S01]  /*7830*/  F2FP.F16.F32.PACK_AB R30, RZ, R30 ;  /* 0x0000001eff1e723e */ /* 0x000fe200000000ff */
[----:B------:R-:W-:Y:S01]  /*7840*/  @P5 STG.E.U16 desc[UR36][R4.64+0x10], R28 ;  /* 0x0000101c04005986 */ /* 0x000fe2000c101524 */
[C---:B------:R-:W-:Y:S01]  /*7850*/  ISETP.GT.AND P4, PT, R3.reuse, RZ, P1 ;  /* 0x000000ff0300720c */ /* 0x040fe20000f84270 */
[----:B------:R-:W-:Y:S01]  /*7860*/  FMUL R40, R40, R153 ;  /* 0x0000009928287220 */ /* 0x000fe20000400000 */
[----:B------:R-:W-:Y:S01]  /*7870*/  F2FP.F16.F32.PACK_AB R31, RZ, R31 ;  /* 0x0000001fff1f723e */ /* 0x000fe200000000ff */
[----:B------:R-:W-:Y:S01]  /*7880*/  @P3 STG.E.U16 desc[UR36][R4.64+0x12], R29 ;  /* 0x0000121d04003986 */ /* 0x000fe2000c101524 */
[----:B------:R-:W-:Y:S01]  /*7890*/  ISETP.GT.AND P3, PT, R3, 0x8, P0 ;  /* 0x000000080300780c */ /* 0x000fe20000764270 */
[-C--:B------:R-:W-:Y:S01]  /*78a0*/  FMUL R41, R41, R153.reuse ;  /* 0x0000009929297220 */ /* 0x080fe20000400000 */
[----:B------:R-:W-:Y:S01]  /*78b0*/  ISETP.GT.AND P0, PT, R0, 0x11, PT ;  /* 0x000000110000780c */ /* 0x000fe20003f04270 */
[----:B------:R-:W-:Y:S01]  /*78c0*/  @P2 STG.E.U16 desc[UR36][R6.64+0x10], R30 ;  /* 0x0000101e06002986 */ /* 0x000fe2000c101524 */
[----:B------:R-:W-:Y:S01]  /*78d0*/  F2FP.F16.F32.PACK_AB R32, RZ, R32 ;  /* 0x00000020ff20723e */ /* 0x000fe200000000ff */
[-C--:B------:R-:W-:Y:S01]  /*78e0*/  FMUL R42, R42, R153.reuse ;  /* 0x000000992a2a7220 */ /* 0x080fe20000400000 */
[----:B------:R-:W-:Y:S01]  /*78f0*/  ISETP.GT.AND P5, PT, R3, RZ, P0 ;  /* 0x000000ff0300720c */ /* 0x000fe200007a4270 */
[-C--:B------:R-:W-:Y:S01]  /*7900*/  FMUL R43, R43, R153.reuse ;  /* 0x000000992b2b7220 */ /* 0x080fe20000400000 */
[----:B------:R-:W-:Y:S01]  /*7910*/  ISETP.GT.AND P2, PT, R3, 0x8, P1 ;  /* 0x000000080300780c */ /* 0x000fe20000f44270 */
[-C--:B------:R-:W-:Y:S01]  /*7920*/  FMUL R44, R44, R153.reuse ;  /* 0x000000992c2c7220 */ /* 0x080fe20000400000 */
[----:B------:R-:W-:Y:S01]  /*7930*/  ISETP.GT.AND P1, PT, R0, 0x18, PT ;  /* 0x000000180000780c */ /* 0x000fe20003f24270 */
[----:B------:R-:W-:Y:S01]  /*7940*/  FMUL R45, R45, R153 ;  /* 0x000000992d2d7220 */ /* 0x000fe20000400000 */
[----:B------:R-:W-:Y:S01]  /*7950*/  F2FP.F16.F32.PACK_AB R33, RZ, R33 ;  /* 0x00000021ff21723e */ /* 0x000fe200000000ff */
[----:B------:R-:W-:Y:S01]  /*7960*/  @P3 STG.E.U16 desc[UR36][R6.64+0x12], R31 ;  /* 0x0000121f06003986 */ /* 0x000fe2000c101524 */
[C---:B------:R-:W-:Y:S01]  /*7970*/  ISETP.GT.AND P3, PT, R3.reuse, 0x8, P0 ;  /* 0x000000080300780c */ /* 0x040fe20000764270 */
[-C--:B------:R-:W-:Y:S01]  /*7980*/  FMUL R46, R46, R153.reuse ;  /* 0x000000992e2e7220 */ /* 0x080fe20000400000 */
[----:B------:R-:W-:Y:S01]  /*7990*/  ISETP.GT.AND P0, PT, R0, 0x19, PT ;  /* 0x000000190000780c */ /* 0x000fe20003f04270 */
[----:B------:R-:W-:Y:S01]  /*79a0*/  @P4 STG.E.U16 desc[UR36][R4.64+0x20], R32 ;  /* 0x0000202004004986 */ /* 0x000fe2000c101524 */
[----:B------:R-:W-:Y:S01]  /*79b0*/  ISETP.GT.AND P4, PT, R3, RZ, P1 ;  /* 0x000000ff0300720c */ /* 0x000fe20000f84270 */
[-C--:B------:R-:W-:Y:S01]  /*79c0*/  FMUL R47, R47, R153.reuse ;  /* 0x000000992f2f7220 */ /* 0x080fe20000400000 */
[----:B------:R-:W-:Y:S01]  /*79d0*/  F2FP.F16.F32.PACK_AB R34, RZ, R34 ;  /* 0x00000022ff22723e */ /* 0x000fe200000000ff */
[----:B------:R-:W-:Y:S01]  /*79e0*/  @P5 STG.E.U16 desc[UR36][R4.64+0x22], R33 ;  /* 0x0000222104005986 */ /* 0x000fe2000c101524 */
[----:B------:R-:W-:Y:S01]  /*79f0*/  ISETP.GT.AND P5, PT, R3, RZ, P0 ;  /* 0x000000ff0300720c */ /* 0x000fe200007a4270 */
[----:B------:R-:W-:Y:S01]  /*7a00*/  FMUL R48, R48, R153 ;  /* 0x0000009930307220 */ /* 0x000fe20000400000 */
[----:B------:R-:W-:Y:S01]  /*7a10*/  F2FP.F16.F32.PACK_AB R35, RZ, R35 ;  /* 0x00000023ff23723e */ /* 0x000fe200000000ff */
[----:B------:R-:W-:Y:S01]  /*7a20*/  @P2 STG.E.U16 desc[UR36][R6.64+0x20], R34 ;  /* 0x0000202206002986 */ /* 0x000fe2000c101524 */
[----:B------:R-:W-:Y:S01]  /*7a30*/  F2FP.F16.F32.PACK_AB R36, RZ, R36 ;  /* 0x00000024ff24723e */ /* 0x000fe200000000ff */
[-C--:B------:R-:W-:Y:S01]  /*7a40*/  FMUL R49, R49, R153.reuse ;  /* 0x0000009931317220 */ /* 0x080fe20000400000 */
[C---:B------:R-:W-:Y:S01]  /*7a50*/  ISETP.GT.AND P2, PT, R3.reuse, 0x8, P1 ;  /* 0x000000080300780c */ /* 0x040fe20000f44270 */
[----:B------:R-:W-:Y:S01]  /*7a60*/  @P3 STG.E.U16 desc[UR36][R6.64+0x22], R35 ;  /* 0x0000222306003986 */ /* 0x000fe2000c101524 */
[----:B------:R-:W-:Y:S01]  /*7a70*/  ISETP.GT.AND P1, PT, R0, 0x20, PT ;  /* 0x000000200000780c */ /* 0x000fe20003f24270 */
[----:B------:R-:W-:Y:S01]  /*7a80*/  FMUL R50, R50, R153 ;  /* 0x0000009932327220 */ /* 0x000fe20000400000 */
[----:B------:R-:W-:Y:S01]  /*7a90*/  F2FP.F16.F32.PACK_AB R37, RZ, R37 ;  /* 0x00000025ff25723e */ /* 0x000fe200000000ff */
[----:B------:R-:W-:Y:S01]  /*7aa0*/  @P4 STG.E.U16 desc[UR36][R4.64+0x30], R36 ;  /* 0x0000302404004986 */ /* 0x000fe2000c101524 */
[----:B------:R-:W-:Y:S01]  /*7ab0*/  ISETP.GT.AND P3, PT, R3, 0x8, P0 ;  /* 0x000000080300780c */ /* 0x000fe20000764270 */
[-C--:B------:R-:W-:Y:S01]  /*7ac0*/  FMUL R51, R51, R153.reuse ;  /* 0x0000009933337220 */ /* 0x080fe20000400000 */
[----:B------:R-:W-:Y:S01]  /*7ad0*/  ISETP.GT.AND P0, PT, R0, 0x21, PT ;  /* 0x000000210000780c */ /* 0x000fe20003f04270 */
[----:B------:R-:W-:Y:S01]  /*7ae0*/  @P5 STG.E.U16 desc[UR36][R4.64+0x32], R37 ;  /* 0x0000322504005986 */ /* 0x000fe2000c101524 */
[----:B------:R-:W-:Y:S01]  /*7af0*/  ISETP.GT.AND P4, PT, R3, RZ, P1 ;  /* 0x000000ff0300720c */ /* 0x000fe20000f84270 */
[-C--:B------:R-:W-:Y:S01]  /*7b00*/  FMUL R52, R52, R153.reuse ;  /* 0x0000009934347220 */ /* 0x080fe20000400000 */
[----:B------:R-:W-:Y:S01]  /*7b10*/  F2FP.F16.F32.PACK_AB R38, RZ, R38 ;  /* 0x00000026ff26723e */ /* 0x000fe200000000ff */
[-C--:B------:R-:W-:Y:S01]  /*7b20*/  FMUL R53, R53, R153.reuse ;  /* 0x0000009935357220 */ /* 0x080fe20000400000 */
        /* <DEDUP_REMOVED lines=325> */
[----:B------:R-:W-:Y:S01]  /*8f80*/  FMUL R151, R151, R153 ;  /* 0x0000009997977220 */ /* 0x000fe20000400000 */
[----:B------:R-:W-:Y:S01]  /*8f90*/  ISETP.GT.AND P2, PT, R3, 0x8, P1 ;  /* 0x000000080300780c */ /* 0x000fe20000f44270 */
[----:B------:R-:W-:Y:S01]  /*8fa0*/  @P3 STG.E.U16 desc[UR36][R6.64+0x132], R103 ;  /* 0x0001326706003986 */ /* 0x000fe2000c101524 */
[----:B------:R-:W-:-:S02]  /*8fb0*/  ISETP.GT.AND P1, PT, R0, 0xa8, PT ;  /* 0x000000a80000780c */ /* 0x000fc40003f24270 */
[----:B------:R-:W-:Y:S01]  /*8fc0*/  F2FP.F16.F32.PACK_AB R105, RZ, R105 ;  /* 0x00000069ff69723e */ /* 0x000fe200000000ff */
[----:B------:R-:W-:Y:S01]  /*8fd0*/  @P4 STG.E.U16 desc[UR36][R4.64+0x140], R104 ;  /* 0x0001406804004986 */ /* 0x000fe2000c101524 */
[C---:B------:R-:W-:Y:S02]  /*8fe0*/  ISETP.GT.AND P3, PT, R3.reuse, 0x8, P0 ;  /* 0x000000080300780c */ /* 0x040fe40000764270 */
[----:B------:R-:W-:Y:S01]  /*8ff0*/  ISETP.GT.AND P0, PT, R0, 0xa9, PT ;  /* 0x000000a90000780c */ /* 0x000fe20003f04270 */
[----:B------:R-:W-:Y:S01]  /*9000*/  @P5 STG.E.U16 desc[UR36][R4.64+0x142], R105 ;  /* 0x0001426904005986 */ /* 0x000fe2000c101524 */
[C---:B------:R-:W-:Y:S02]  /*9010*/  ISETP.GT.AND P4, PT, R3.reuse, RZ, P1 ;  /* 0x000000ff0300720c */ /* 0x040fe40000f84270 */
[----:B------:R-:W-:Y:S02]  /*9020*/  F2FP.F16.F32.PACK_AB R106, RZ, R106 ;  /* 0x0000006aff6a723e */ /* 0x000fe400000000ff */
[----:B------:R-:W-:-:S02]  /*9030*/  ISETP.GT.AND P5, PT, R3, RZ, P0 ;  /* 0x000000ff0300720c */ /* 0x000fc400007a4270 */
[----:B------:R-:W-:Y:S01]  /*9040*/  F2FP.F16.F32.PACK_AB R107, RZ, R107 ;  /* 0x0000006bff6b723e */ /* 0x000fe200000000ff */
[----:B------:R-:W-:Y:S01]  /*9050*/  @P2 STG.E.U16 desc[UR36][R6.64+0x140], R106 ;  /* 0x0001406a06002986 */ /* 0x000fe2000c101524 */
[----:B------:R-:W-:Y:S02]  /*9060*/  F2FP.F16.F32.PACK_AB R108, RZ, R108 ;  /* 0x0000006cff6c723e */ /* 0x000fe400000000ff */
[C---:B------:R-:W-:Y:S01]  /*9070*/  ISETP.GT.AND P2, PT, R3.reuse, 0x8, P1 ;  /* 0x000000080300780c */ /* 0x040fe20000f44270 */
[----:B------:R-:W-:Y:S01]  /*9080*/  @P3 STG.E.U16 desc[UR36][R6.64+0x142], R107 ;  /* 0x0001426b06003986 */ /* 0x000fe2000c101524 */
[----:B------:R-:W-:Y:S02]  /*9090*/  ISETP.GT.AND P1, PT, R0, 0xb0, PT ;  /* 0x000000b00000780c */ /* 0x000fe40003f24270 */
[----:B------:R-:W-:Y:S01]  /*90a0*/  F2FP.F16.F32.PACK_AB R109, RZ, R109 ;  /* 0x0000006dff6d723e */ /* 0x000fe200000000ff */
[----:B------:R-:W-:Y:S01]  /*90b0*/  @P4 STG.E.U16 desc[UR36][R4.64+0x150], R108 ;  /* 0x0001506c04004986 */ /* 0x000fe2000c101524 */
[----:B------:R-:W-:-:S02]  /*90c0*/  ISETP.GT.AND P3, PT, R3, 0x8, P0 ;  /* 0x000000080300780c */ /* 0x000fc40000764270 */
[----:B------:R-:W-:Y:S01]  /*90d0*/  ISETP.GT.AND P0, PT, R0, 0xb1, PT ;  /* 0x000000b10000780c */ /* 0x000fe20003f04270 */
[----:B------:R-:W-:Y:S01]  /*90e0*/  @P5 STG.E.U16 desc[UR36][R4.64+0x152], R109 ;  /* 0x0001526d04005986 */ /* 0x000fe2000c101524 */
[C---:B------:R-:W-:Y:S02]  /*90f0*/  ISETP.GT.AND P4, PT, R3.reuse, RZ, P1 ;  /* 0x000000ff0300720c */ /* 0x040fe40000f84270 */
[----:B------:R-:W-:Y:S02]  /*9100*/  F2FP.F16.F32.PACK_AB R110, RZ, R110 ;  /* 0x0000006eff6e723e */ /* 0x000fe400000000ff */
[----:B------:R-:W-:Y:S02]  /*9110*/  ISETP.GT.AND P5, PT, R3, RZ, P0 ;  /* 0x000000ff0300720c */ /* 0x000fe400007a4270 */
[----:B------:R-:W-:Y:S01]  /*9120*/  F2FP.F16.F32.PACK_AB R111, RZ, R111 ;  /* 0x0000006fff6f723e */ /* 0x000fe200000000ff */
[----:B------:R-:W-:Y:S01]  /*9130*/  @P2 STG.E.U16 desc[UR36][R6.64+0x150], R110 ;  /* 0x0001506e06002986 */ /* 0x000fe2000c101524 */
[----:B------:R-:W-:-:S02]  /*9140*/  F2FP.F16.F32.PACK_AB R112, RZ, R112 ;  /* 0x00000070ff70723e */ /* 0x000fc400000000ff */
[C---:B------:R-:W-:Y:S01]  /*9150*/  ISETP.GT.AND P2, PT, R3.reuse, 0x8, P1 ;  /* 0x000000080300780c */ /* 0x040fe20000f44270 */
[----:B------:R-:W-:Y:S01]  /*9160*/  @P3 STG.E.U16 desc[UR36][R6.64+0x152], R111 ;  /* 0x0001526f06003986 */ /* 0x000fe2000c101524 */
[C---:B------:R-:W-:Y:S02]  /*9170*/  ISETP.GT.AND P1, PT, R0.reuse, 0xb8, PT ;  /* 0x000000b80000780c */ /* 0x040fe40003f24270 */
[----:B------:R-:W-:Y:S01]  /*9180*/  F2FP.F16.F32.PACK_AB R113, RZ, R113 ;  /* 0x00000071ff71723e */ /* 0x000fe200000000ff */
[----:B------:R-:W-:Y:S01]  /*9190*/  @P4 STG.E.U16 desc[UR36][R4.64+0x160], R112 ;  /* 0x0001607004004986 */ /* 0x000fe2000c101524 */
[C---:B------:R-:W-:Y:S02]  /*91a0*/  ISETP.GT.AND P3, PT, R3.reuse, 0x8, P0 ;  /* 0x000000080300780c */ /* 0x040fe40000764270 */
[----:B------:R-:W-:Y:S01]  /*91b0*/  ISETP.GT.AND P0, PT, R0, 0xb9, PT ;  /* 0x000000b90000780c */ /* 0x000fe20003f04270 */
[----:B------:R-:W-:Y:S01]  /*91c0*/  @P5 STG.E.U16 desc[UR36][R4.64+0x162], R113 ;  /* 0x0001627104005986 */ /* 0x000fe2000c101524 */
[----:B------:R-:W-:-:S02]  /*91d0*/  ISETP.GT.AND P4, PT, R3, RZ, P1 ;  /* 0x000000ff0300720c */ /* 0x000fc40000f84270 */
[----:B------:R-:W-:Y:S02]  /*91e0*/  F2FP.F16.F32.PACK_AB R114, RZ, R114 ;  /* 0x00000072ff72723e */ /* 0x000fe400000000ff */
[C---:B------:R-:W-:Y:S02]  /*91f0*/  ISETP.GT.AND P5, PT, R3.reuse, RZ, P0 ;  /* 0x000000ff0300720c */ /* 0x040fe400007a4270 */
[----:B------:R-:W-:Y:S01]  /*9200*/  F2FP.F16.F32.PACK_AB R115, RZ, R115 ;  /* 0x00000073ff73723e */ /* 0x000fe200000000ff */
[----:B------:R-:W-:Y:S01]  /*9210*/  @P2 STG.E.U16 desc[UR36][R6.64+0x160], R114 ;  /* 0x0001607206002986 */ /* 0x000fe2000c101524 */
[----:B------:R-:W-:Y:S02]  /*9220*/  F2FP.F16.F32.PACK_AB R116, RZ, R116 ;  /* 0x00000074ff74723e */ /* 0x000fe400000000ff */
        /* <DEDUP_REMOVED lines=65> */
[----:B------:R-:W-:Y:S02]  /*9640*/  ISETP.GT.AND P5, PT, R3, RZ, P0 ;  /* 0x000000ff0300720c */ /* 0x000fe400007a4270 */
[----:B------:R-:W-:Y:S02]  /*9650*/  F2FP.F16.F32.PACK_AB R134, RZ, R134 ;  /* 0x00000086ff86723e */ /* 0x000fe400000000ff */
[----:B------:R-:W-:Y:S02]  /*9660*/  F2FP.F16.F32.PACK_AB R135, RZ, R135 ;  /* 0x00000087ff87723e */ /* 0x000fe400000000ff */
[----:B------:R-:W-:Y:S01]  /*9670*/  F2FP.F16.F32.PACK_AB R136, RZ, R136 ;  /* 0x00000088ff88723e */ /* 0x000fe200000000ff */
[----:B------:R-:W-:Y:S01]  /*9680*/  @P2 STG.E.U16 desc[UR36][R6.64+0x1b0], R134 ;  /* 0x0001b08606002986 */ /* 0x000fe2000c101524 */
[----:B------:R-:W-:-:S02]  /*9690*/  F2FP.F16.F32.PACK_AB R137, RZ, R137 ;  /* 0x00000089ff89723e */ /* 0x000fc400000000ff */
[C---:B------:R-:W-:Y:S01]  /*96a0*/  ISETP.GT.AND P1, PT, R3.reuse, 0x8, P1 ;  /* 0x000000080300780c */ /* 0x040fe20000f24270 */
[----:B------:R-:W-:Y:S01]  /*96b0*/  @P3 STG.E.U16 desc[UR36][R6.64+0x1b2], R135 ;  /* 0x0001b28706003986 */ /* 0x000fe2000c101524 */
[C---:B------:R-:W-:Y:S02]  /*96c0*/  ISETP.GT.AND P2, PT, R3.reuse, 0x8, P0 ;  /* 0x000000080300780c */ /* 0x040fe40000744270 */
[C---:B------:R-:W-:Y:S01]  /*96d0*/  ISETP.GT.AND P0, PT, R0.reuse, 0xe9, PT ;  /* 0x000000e90000780c */ /* 0x040fe20003f04270 */
[----:B------:R-:W-:Y:S01]  /*96e0*/  @P4 STG.E.U16 desc[UR36][R4.64+0x1c0], R136 ;  /* 0x0001c08804004986 */ /* 0x000fe2000c101524 */
[----:B------:R-:W-:Y:S02]  /*96f0*/  ISETP.GT.AND P4, PT, R0, 0xe8, PT ;  /* 0x000000e80000780c */ /* 0x000fe40003f84270 */
[----:B------:R-:W-:Y:S01]  /*9700*/  F2FP.F16.F32.PACK_AB R138, RZ, R138 ;  /* 0x0000008aff8a723e */ /* 0x000fe200000000ff */
[----:B------:R-:W-:Y:S01]  /*9710*/  @P5 STG.E.U16 desc[UR36][R4.64+0x1c2], R137 ;  /* 0x0001c28904005986 */ /* 0x000fe2000c101524 */
[----:B------:R-:W-:-:S02]  /*9720*/  ISETP.GT.AND P5, PT, R3, RZ, P4 ;  /* 0x000000ff0300720c */ /* 0x000fc400027a4270 */
[----:B------:R-:W-:Y:S01]  /*9730*/  F2FP.F16.F32.PACK_AB R139, RZ, R139 ;  /* 0x0000008bff8b723e */ /* 0x000fe200000000ff */
[----:B------:R-:W-:Y:S01]  /*9740*/  @P1 STG.E.U16 desc[UR36][R6.64+0x1c0], R138 ;  /* 0x0001c08a06001986 */ /* 0x000fe2000c101524 */
[----:B------:R-:W-:Y:S02]  /*9750*/  F2FP.F16.F32.PACK_AB R140, RZ, R140 ;  /* 0x0000008cff8c723e */ /* 0x000fe400000000ff */
[C---:B------:R-:W-:Y:S01]  /*9760*/  ISETP.GT.AND P3, PT, R3.reuse, RZ, P0 ;  /* 0x000000ff0300720c */ /* 0x040fe20000764270 */
[----:B------:R-:W-:Y:S01]  /*9770*/  @P2 STG.E.U16 desc[UR36][R6.64+0x1c2], R139 ;  /* 0x0001c28b06002986 */ /* 0x000fe2000c101524 */
[C---:B------:R-:W-:Y:S02]  /*9780*/  ISETP.GT.AND P4, PT, R3.reuse, 0x8, P4 ;  /* 0x000000080300780c */ /* 0x040fe40002784270 */
[----:B------:R-:W-:Y:S02]  /*9790*/  F2FP.F16.F32.PACK_AB R141, RZ, R141 ;  /* 0x0000008dff8d723e */ /* 0x000fe400000000ff */
[----:B------:R-:W-:Y:S01]  /*97a0*/  F2FP.F16.F32.PACK_AB R142, RZ, R142 ;  /* 0x0000008eff8e723e */ /* 0x000fe200000000ff */
[----:B------:R-:W-:Y:S01]  /*97b0*/  @P5 STG.E.U16 desc[UR36][R4.64+0x1d0], R140 ;  /* 0x0001d08c04005986 */ /* 0x000fe2000c101524 */
[----:B------:R-:W-:-:S02]  /*97c0*/  ISETP.GT.AND P5, PT, R3, 0x8, P0 ;  /* 0x000000080300780c */ /* 0x000fc400007a4270 */
[----:B------:R-:W-:Y:S02]  /*97d0*/  F2FP.F16.F32.PACK_AB R143, RZ, R143 ;  /* 0x0000008fff8f723e */ /* 0x000fe400000000ff */
[C---:B------:R-:W-:Y:S01]  /*97e0*/  ISETP.GT.AND P0, PT, R0.reuse, 0xf1, PT ;  /* 0x000000f10000780c */ /* 0x040fe20003f04270 */
[----:B------:R-:W-:Y:S01]  /*97f0*/  @P3 STG.E.U16 desc[UR36][R4.64+0x1d2], R141 ;  /* 0x0001d28d04003986 */ /* 0x000fe2000c101524 */
[----:B------:R-:W-:Y:S02]  /*9800*/  ISETP.GT.AND P3, PT, R0, 0xf0, PT ;  /* 0x000000f00000780c */ /* 0x000fe40003f64270 */
[----:B------:R-:W-:Y:S01]  /*9810*/  F2FP.F16.F32.PACK_AB R144, RZ, R144 ;  /* 0x00000090ff90723e */ /* 0x000fe200000000ff */
[----:B------:R-:W-:Y:S01]  /*9820*/  @P4 STG.E.U16 desc[UR36][R6.64+0x1d0], R142 ;  /* 0x0001d08e06004986 */ /* 0x000fe2000c101524 */
[C---:B------:R-:W-:Y:S02]  /*9830*/  ISETP.GT.AND P4, PT, R3.reuse, RZ, P3 ;  /* 0x000000ff0300720c */ /* 0x040fe40001f84270 */
[C---:B------:R-:W-:Y:S01]  /*9840*/  ISETP.GT.AND P3, PT, R3.reuse, 0x8, P3 ;  /* 0x000000080300780c */ /* 0x040fe20001f64270 */
[----:B------:R-:W-:Y:S01]  /*9850*/  @P5 STG.E.U16 desc[UR36][R6.64+0x1d2], R143 ;  /* 0x0001d28f06005986 */ /* 0x000fe2000c101524 */
[----:B------:R-:W-:-:S02]  /*9860*/  ISETP.GT.AND P5, PT, R3, RZ, P0 ;  /* 0x000000ff0300720c */ /* 0x000fc400007a4270 */
[----:B------:R-:W-:Y:S02]  /*9870*/  F2FP.F16.F32.PACK_AB R145, RZ, R145 ;  /* 0x00000091ff91723e */ /* 0x000fe400000000ff */
[C---:B------:R-:W-:Y:S02]  /*9880*/  ISETP.GT.AND P0, PT, R3.reuse, 0x8, P0 ;  /* 0x000000080300780c */ /* 0x040fe40000704270 */
[C---:B------:R-:W-:Y:S02]  /*9890*/  ISETP.GT.AND P1, PT, R0.reuse, 0xf9, PT ;  /* 0x000000f90000780c */ /* 0x040fe40003f24270 */
[----:B------:R-:W-:Y:S01]  /*98a0*/  ISETP.GT.AND P2, PT, R0, 0xf8, PT ;  /* 0x000000f80000780c */ /* 0x000fe20003f44270 */
[----:B------:R-:W-:Y:S01]  /*98b0*/  @P4 STG.E.U16 desc[UR36][R4.64+0x1e0], R144 ;  /* 0x0001e09004004986 */ /* 0x000fe2000c101524 */
[C---:B------:R-:W-:Y:S01]  /*98c0*/  ISETP.GT.AND P4, PT, R3.reuse, RZ, P1 ;  /* 0x000000ff0300720c */ /* 0x040fe20000f84270 */
[----:B------:R-:W-:Y:S01]  /*98d0*/  @P3 IMAD.MOV.U32 R2, RZ, RZ, R6 ;  /* 0x000000ffff023224 */ /* 0x000fe200078e0006 */
[C---:B------:R-:W-:Y:S01]  /*98e0*/  ISETP.GT.AND P1, PT, R3.reuse, 0x8, P1 ;  /* 0x000000080300780c */ /* 0x040fe20000f24270 */
[----:B------:R-:W-:Y:S01]  /*98f0*/  @P5 STG.E.U16 desc[UR36][R4.64+0x1e2], R145 ;  /* 0x0001e29104005986 */ /* 0x000fe2000c101524 */
[----:B------:R-:W-:-:S02]  /*9900*/  ISETP.GT.AND P5, PT, R3, RZ, P2 ;  /* 0x000000ff0300720c */ /* 0x000fc400017a4270 */
[----:B------:R-:W-:Y:S01]  /*9910*/  ISETP.GT.AND P2, PT, R3, 0x8, P2 ;  /* 0x000000080300780c */ /* 0x000fe20001744270 */
[----:B------:R-:W-:Y:S01]  /*9920*/  @P3 IMAD.MOV.U32 R3, RZ, RZ, R7 ;  /* 0x000000ffff033224 */ /* 0x000fe200078e0007 */
[----:B------:R-:W-:Y:S02]  /*9930*/  F2FP.F16.F32.PACK_AB R146, RZ, R146 ;  /* 0x00000092ff92723e */ /* 0x000fe400000000ff */
[----:B------:R-:W-:Y:S02]  /*9940*/  F2FP.F16.F32.PACK_AB R147, RZ, R147 ;  /* 0x00000093ff93723e */ /* 0x000fe400000000ff */
[----:B------:R-:W-:Y:S01]  /*9950*/  F2FP.F16.F32.PACK_AB R148, RZ, R148 ;  /* 0x00000094ff94723e */ /* 0x000fe200000000ff */
[----:B------:R0:W-:Y:S01]  /*9960*/  @P3 STG.E.U16 desc[UR36][R2.64+0x1e0], R146 ;  /* 0x0001e09202003986 */ /* 0x0001e2000c101524 */
[----:B------:R-:W-:Y:S02]  /*9970*/  F2FP.F16.F32.PACK_AB R149, RZ, R149 ;  /* 0x00000095ff95723e */ /* 0x000fe400000000ff */
[----:B------:R-:W-:-:S02]  /*9980*/  F2FP.F16.F32.PACK_AB R150, RZ, R150 ;  /* 0x00000096ff96723e */ /* 0x000fc400000000ff */
[----:B------:R-:W-:Y:S01]  /*9990*/  F2FP.F16.F32.PACK_AB R151, RZ, R151 ;  /* 0x00000097ff97723e */ /* 0x000fe200000000ff */
[----:B0-----:R-:W-:Y:S02]  /*99a0*/  @P0 IMAD.MOV.U32 R2, RZ, RZ, R6 ;  /* 0x000000ffff020224 */ /* 0x001fe400078e0006 */
[----:B------:R-:W-:-:S05]  /*99b0*/  @P0 IMAD.MOV.U32 R3, RZ, RZ, R7 ;  /* 0x000000ffff030224 */ /* 0x000fca00078e0007 */
[----:B------:R0:W-:Y:S02]  /*99c0*/  @P0 STG.E.U16 desc[UR36][R2.64+0x1e2], R147 ;  /* 0x0001e29302000986 */ /* 0x0001e4000c101524 */
[----:B0-----:R-:W-:Y:S02]  /*99d0*/  @P5 IMAD.MOV.U32 R2, RZ, RZ, R4 ;  /* 0x000000ffff025224 */ /* 0x001fe400078e0004 */
[----:B------:R-:W-:-:S05]  /*99e0*/  @P5 IMAD.MOV.U32 R3, RZ, RZ, R5 ;  /* 0x000000ffff035224 */ /* 0x000fca00078e0005 */
[----:B------:R0:W-:Y:S04]  /*99f0*/  @P5 STG.E.U16 desc[UR36][R2.64+0x1f0], R148 ;  /* 0x0001f09402005986 */ /* 0x0001e8000c101524 */
[----:B------:R1:W-:Y:S01]  /*9a00*/  @P4 STG.E.U16 desc[UR36][R4.64+0x1f2], R149 ;  /* 0x0001f29504004986 */ /* 0x0003e2000c101524 */
[----:B0-----:R-:W-:Y:S02]  /*9a10*/  @P2 IMAD.MOV.U32 R2, RZ, RZ, R6 ;  /* 0x000000ffff022224 */ /* 0x001fe400078e0006 */
[----:B------:R-:W-:-:S05]  /*9a20*/  @P2 IMAD.MOV.U32 R3, RZ, RZ, R7 ;  /* 0x000000ffff032224 */ /* 0x000fca00078e0007 */
[----:B------:R1:W-:Y:S04]  /*9a30*/  @P2 STG.E.U16 desc[UR36][R2.64+0x1f0], R150 ;  /* 0x0001f09602002986 */ /* 0x0003e8000c101524 */
[----:B------:R1:W-:Y:S02]  /*9a40*/  @P1 STG.E.U16 desc[UR36][R6.64+0x1f2], R151 ;  /* 0x0001f29706001986 */ /* 0x0003e4000c101524 */
.L_x_286:
[----:B------:R-:W-:Y:S05]  /*9a50*/  BSYNC B0 ;  /* 0x0000000000007941 */ /* 0x000fea0003800000 */
.L_x_32:
[----:B01----:R-:W2:Y:S01]  /*9a60*/  LDL.64 R2, [R1] ;  /* 0x0000000001027983 */ /* 0x003ea20000100a00 */
[----:B------:R-:W-:Y:S01]  /*9a70*/  ULDC.64 UR4, c[0x0][0x650] ;  /* 0x0001940000047ab9 */ /* 0x000fe20000000a00 */
[----:B------:R0:W-:Y:S01]  /*9a80*/  SYNCS.ARRIVE.TRANS64.A1T0 RZ, [R160+UR45], RZ ;  /* 0x000000ffa0ff79a7 */ /* 0x0001e2000810002d */
[----:B------:R-:W-:Y:S01]  /*9a90*/  PRMT R0, RZ, 0x7610, R0 ;  /* 0x00007610ff007816 */ /* 0x000fe20000000000 */
[----:B------:R-:W-:Y:S02]  /*9aa0*/  IMAD.MOV.U32 R19, RZ, RZ, -0x1 ;  /* 0xffffffffff137424 */ /* 0x000fe400078e00ff */
[----:B-----5:R-:W-:Y:S01]  /*9ab0*/  IMAD.MOV.U32 R22, RZ, RZ, -0x1 ;  /* 0xffffffffff167424 */ /* 0x020fe200078e00ff */
[----:B--2---:R-:W-:-:S04]  /*9ac0*/  LEA R18, P0, R2, R18, 0x1 ;  /* 0x0000001202127211 */ /* 0x004fc800078008ff */
[----:B------:R-:W-:Y:S01]  /*9ad0*/  LEA.HI.X R17, R2, R17, R23, 0x1, P0 ;  /* 0x0000001102117211 */ /* 0x000fe200000f0c17 */
[----:B------:R-:W-:Y:S01]  /*9ae0*/  IMAD.MOV.U32 R2, RZ, RZ, -0x1 ;  /* 0xffffffffff027424 */ /* 0x000fe200078e00ff */
[----:B------:R-:W-:-:S04]  /*9af0*/  ISETP.GE.U32.AND P0, PT, R18, UR4, PT ;  /* 0x0000000412007c0c */ /* 0x000fc8000bf06070 */
[----:B------:R-:W-:-:S13]  /*9b00*/  ISETP.GE.U32.AND.EX P0, PT, R17, UR5, PT, P0 ;  /* 0x0000000511007c0c */ /* 0x000fda000bf06100 */
[----:B0-----:R-:W-:Y:S05]  /*9b10*/  @P0 BRA `(.L_x_287) ;  /* 0x0000000400700947 */ /* 0x001fea0003800000 */
[----:B------:R-:W0:Y:S01]  /*9b20*/  S2R R10, SR_CTAID.X ;  /* 0x00000000000a7919 */ /* 0x000e220000002500 */
[----:B---34-:R-:W1:Y:S01]  /*9b30*/  LDC.64 R8, c[0x0][0x628] ;  /* 0x00018a00ff087b82 */ /* 0x018e620000000a00 */
[----:B------:R-:W-:Y:S01]  /*9b40*/  ULDC UR4, c[0x0][0x150] ;  /* 0x0000540000047ab9 */ /* 0x000fe20000000800 */
[----:B------:R-:W-:Y:S01]  /*9b50*/  IMAD.MOV.U32 R6, RZ, RZ, R18 ;  /* 0x000000ffff067224 */ /* 0x000fe200078e0012 */
[----:B------:R-:W2:Y:S01]  /*9b60*/  S2R R20, SR_CTAID.Y ;  /* 0x0000000000147919 */ /* 0x000ea20000002600 */
[----:B------:R-:W-:-:S04]  /*9b70*/  IMAD.MOV.U32 R7, RZ, RZ, R17 ;  /* 0x000000ffff077224 */ /* 0x000fc800078e0011 */
[----:B------:R-:W3:Y:S08]  /*9b80*/  LDC R15, c[0x0][0x144] ;  /* 0x00005100ff0f7b82 */ /* 0x000ef00000000800 */
[----:B------:R-:W4:Y:S08]  /*9b90*/  LDC R0, c[0x0][0x630] ;  /* 0x00018c00ff007b82 */ /* 0x000f300000000800 */
[----:B------:R-:W2:Y:S01]  /*9ba0*/  LDC.64 R12, c[0x0][0x620] ;  /* 0x00018800ff0c7b82 */ /* 0x000ea20000000a00 */
[----:B-1----:R-:W-:-:S04]  /*9bb0*/  ISETP.NE.U32.AND P0, PT, R8, RZ, PT ;  /* 0x000000ff0800720c */ /* 0x002fc80003f05070 */
[----:B------:R-:W-:Y:S02]  /*9bc0*/  ISETP.NE.AND.EX P0, PT, R9, RZ, PT, P0 ;  /* 0x000000ff0900720c */ /* 0x000fe40003f05300 */
[----:B0-----:R-:W-:-:S05]  /*9bd0*/  I2FP.F32.U32 R2, R10 ;  /* 0x0000000a00027245 */ /* 0x001fca0000201000 */
[----:B------:R-:W-:-:S04]  /*9be0*/  FMUL R2, R2, UR4 ;  /* 0x0000000402027c20 */ /* 0x000fc80008400000 */
[----:B------:R0:W1:Y:S02]  /*9bf0*/  F2I.U32.TRUNC.NTZ R14, R2 ;  /* 0x00000002000e7305 */ /* 0x000064000020f000 */
[----:B---34-:R-:W-:Y:S05]  /*9c00*/  @!P0 BRA `(.L_x_288) ;  /* 0x0000000000288947 */ /* 0x018fea0003800000 */
[----:B------:R-:W3:Y:S02]  /*9c10*/  LDC R3, c[0x0][0x634] ;  /* 0x00018d00ff037b82 */ /* 0x000ee40000000800 */
[----:B---3--:R-:W-:-:S05]  /*9c20*/  IADD3 R7, P0, R18, R3, RZ ;  /* 0x0000000312077210 */ /* 0x008fca0007f1e0ff */
[----:B------:R-:W-:-:S04]  /*9c30*/  IMAD.X R11, RZ, RZ, R17, P0 ;  /* 0x000000ffff0b7224 */ /* 0x000fc800000e0611 */
[----:B0-----:R-:W-:-:S04]  /*9c40*/  IMAD.WIDE.U32 R2, R11, R8, RZ ;  /* 0x000000080b027225 */ /* 0x001fc800078e00ff */
[----:B------:R-:W-:-:S04]  /*9c50*/  IMAD.WIDE.U32 R4, P0, R7, R9, R2 ;  /* 0x0000000907047225 */ /* 0x000fc80007800002 */
[----:B------:R-:W-:-:S04]  /*9c60*/  IMAD.WIDE.U32 R2, R7, R8, RZ ;  /* 0x0000000807027225 */ /* 0x000fc800078e00ff */
[----:B------:R-:W-:Y:S01]  /*9c70*/  IMAD.X R7, RZ, RZ, RZ, P0 ;  /* 0x000000ffff077224 */ /* 0x000fe200000e06ff */
[----:B------:R-:W-:Y:S01]  /*9c80*/  IADD3 RZ, P0, R3, R4, RZ ;  /* 0x0000000403ff7210 */ /* 0x000fe20007f1e0ff */
[----:B------:R-:W-:-:S04]  /*9c90*/  IMAD.MOV.U32 R6, RZ, RZ, R5 ;  /* 0x000000ffff067224 */ /* 0x000fc800078e0005 */
[----:B------:R-:W-:-:S08]  /*9ca0*/  IMAD.WIDE.U32.X R6, R11, R9, R6, P0 ;  /* 0x000000090b067225 */ /* 0x000fd000000e0406 */
.L_x_288:
[----:B------:R-:W3:Y:S01]  /*9cb0*/  LDC.64 R26, c[0x0][0x640] ;  /* 0x00019000ff1a7b82 */ /* 0x000ee20000000a00 */
[-C--:B------:R-:W-:Y:S01]  /*9cc0*/  SHF.R.U64 R11, R6, R0.reuse, R7 ;  /* 0x00000000060b7219 */ /* 0x080fe20000001207 */
[----:B------:R-:W-:Y:S01]  /*9cd0*/  IMAD.MOV.U32 R19, RZ, RZ, R17 ;  /* 0x000000ffff137224 */ /* 0x000fe200078e0011 */
[----:B------:R-:W-:Y:S01]  /*9ce0*/  SHF.R.U32.HI R0, RZ, R0, R7 ;  /* 0x00000000ff007219 */ /* 0x000fe20000011607 */
[----:B-1----:R-:W-:Y:S01]  /*9cf0*/  IMAD.MOV R14, RZ, RZ, -R14 ;  /* 0x000000ffff0e7224 */ /* 0x002fe200078e0a0e */
[----:B------:R-:W-:Y:S01]  /*9d00*/  IADD3 R5, P0, RZ, -R11, RZ ;  /* 0x8000000bff057210 */ /* 0x000fe20007f1e0ff */
[----:B------:R-:W-:Y:S01]  /*9d10*/  ULDC UR4, c[0x0][0x154] ;  /* 0x0000550000047ab9 */ /* 0x000fe20000000800 */
[----:B------:R-:W-:Y:S01]  /*9d20*/  IMAD.MOV.U32 R7, RZ, RZ, 0x1 ;  /* 0x00000001ff077424 */ /* 0x000fe200078e00ff */
[----:B------:R-:W1:Y:S01]  /*9d30*/  LDC R4, c[0x0][0x618] ;  /* 0x00018600ff047b82 */ /* 0x000e620000000800 */
[----:B------:R-:W-:Y:S02]  /*9d40*/  IMAD R22, R15, R14, R10 ;  /* 0x0000000e0f167224 */ /* 0x000fe400078e020a */
[----:B------:R-:W-:-:S04]  /*9d50*/  IMAD.X R3, RZ, RZ, ~R0, P0 ;  /* 0x000000ffff037224 */ /* 0x000fc800000e0e00 */
[-C--:B--2---:R-:W-:Y:S01]  /*9d60*/  IMAD R0, R3, R12.reuse, RZ ;  /* 0x0000000c03007224 */ /* 0x084fe200078e02ff */
[----:B------:R-:W2:Y:S01]  /*9d70*/  LDC R6, c[0x0][0x608] ;  /* 0x00018200ff067b82 */ /* 0x000ea20000000800 */
[----:B0-----:R-:W-:-:S04]  /*9d80*/  IMAD.WIDE.U32 R2, R5, R12, R18 ;  /* 0x0000000c05027225 */ /* 0x001fc800078e0012 */
[----:B------:R-:W-:Y:S01]  /*9d90*/  IMAD R5, R5, R13, R0 ;  /* 0x0000000d05057224 */ /* 0x000fe200078e0200 */
[----:B------:R-:W-:Y:S02]  /*9da0*/  I2FP.F32.U32 R0, R20 ;  /* 0x0000001400007245 */ /* 0x000fe40000201000 */
[----:B------:R-:W0:Y:S01]  /*9db0*/  LDC R24, c[0x0][0x658] ;  /* 0x00019600ff187b82 */ /* 0x000e220000000800 */
[----:B------:R-:W-:Y:S01]  /*9dc0*/  IMAD.IADD R3, R3, 0x1, R5 ;  /* 0x0000000103037824 */ /* 0x000fe200078e0205 */
[----:B---3--:R-:W-:Y:S01]  /*9dd0*/  ISETP.NE.U32.AND P0, PT, R26, RZ, PT ;  /* 0x000000ff1a00720c */ /* 0x008fe20003f05070 */
[----:B------:R-:W-:Y:S01]  /*9de0*/  FMUL R0, R0, UR4 ;  /* 0x0000000400007c20 */ /* 0x000fe20008400000 */
[----:B------:R-:W-:Y:S02]  /*9df0*/  IMAD.MOV.U32 R5, RZ, RZ, -0x1 ;  /* 0xffffffffff057424 */ /* 0x000fe400078e00ff */
[----:B------:R-:W-:Y:S01]  /*9e00*/  ISETP.NE.AND.EX P0, PT, R27, RZ, PT, P0 ;  /* 0x000000ff1b00720c */ /* 0x000fe20003f05300 */
[----:B------:R3:W4:Y:S01]  /*9e10*/  F2I.U32.TRUNC.NTZ R12, R0 ;  /* 0x00000000000c7305 */ /* 0x000722000020f000 */
[----:B------:R-:W3:Y:S01]  /*9e20*/  LDC R15, c[0x0][0x148] ;  /* 0x00005200ff0f7b82 */ /* 0x000ee20000000800 */
[----:B-1----:R-:W-:-:S02]  /*9e30*/  SHF.R.U64 R10, R2, R4, R3 ;  /* 0x00000004020a7219 */ /* 0x002fc40000001203 */
[----:B------:R-:W-:-:S05]  /*9e40*/  SHF.R.U32.HI R3, RZ, R4, R3 ;  /* 0x00000004ff037219 */ /* 0x000fca0000011603 */
[----:B------:R-:W1:Y:S01]  /*9e50*/  LDC R14, c[0x0][0x600] ;  /* 0x00018000ff0e7b82 */ /* 0x000e620000000800 */
[-CC-:B--2---:R-:W-:Y:S02]  /*9e60*/  SHF.R.U64 R8, R10, R6.reuse, R3.reuse ;  /* 0x000000060a087219 */ /* 0x184fe40000001203 */
[----:B------:R-:W-:-:S05]  /*9e70*/  SHF.R.U32.HI R3, RZ, R6, R3 ;  /* 0x00000006ff037219 */ /* 0x000fca0000011603 */
[----:B------:R-:W2:Y:S01]  /*9e80*/  LDC R21, c[0x0][0x648] ;  /* 0x00019200ff157b82 */ /* 0x000ea20000000800 */
[-CC-:B0-----:R-:W-:Y:S02]  /*9e90*/  SHF.R.U64 R13, R8, R24.reuse, R3.reuse ;  /* 0x00000018080d7219 */ /* 0x181fe40000001203 */
[-C--:B------:R-:W-:Y:S02]  /*9ea0*/  SHF.L.U32 R5, R5, R24.reuse, RZ ;  /* 0x0000001805057219 */ /* 0x080fe400000006ff */
[-C--:B------:R-:W-:Y:S01]  /*9eb0*/  SHF.R.U32.HI R3, RZ, R24.reuse, R3 ;  /* 0x00000018ff037219 */ /* 0x080fe20000011603 */
[----:B------:R-:W-:Y:S01]  /*9ec0*/  IMAD.MOV.U32 R2, RZ, RZ, R13 ;  /* 0x000000ffff027224 */ /* 0x000fe200078e000d */
[----:B------:R-:W-:Y:S01]  /*9ed0*/  SHF.L.U32 R24, R7, R24, RZ ;  /* 0x0000001807187219 */ /* 0x000fe200000006ff */
[----:B------:R-:W0:Y:S01]  /*9ee0*/  LDC R25, c[0x0][0x638] ;  /* 0x00018e00ff197b82 */ /* 0x000e220000000800 */
[----:B------:R-:W-:-:S07]  /*9ef0*/  LOP3.LUT R19, RZ, R5, RZ, 0x33, !PT ;  /* 0x00000005ff137212 */ /* 0x000fce00078e33ff */
[----:B------:R-:W0:Y:S01]  /*9f00*/  LDC R28, c[0x0][0x610] ;  /* 0x00018400ff1c7b82 */ /* 0x000e220000000800 */
[----:B----4-:R-:W-:Y:S05]  /*9f10*/  @!P0 BRA `(.L_x_289) ;  /* 0x0000000000288947 */ /* 0x010fea0003800000 */
[----:B---3--:R-:W3:Y:S02]  /*9f20*/  LDC R0, c[0x0][0x64c] ;  /* 0x00019300ff007b82 */ /* 0x008ee40000000800 */
[----:B---3--:R-:W-:-:S05]  /*9f30*/  IADD3 R7, P0, R13, R0, RZ ;  /* 0x000000000d077210 */ /* 0x008fca0007f1e0ff */
        /* <DEDUP_REMOVED lines=8> */
.L_x_289:
[----:B------:R-:W4:Y:S01]  /*9fc0*/  LDC R4, c[0x0][0x65c] ;  /* 0x00019700ff047b82 */ /* 0x000f220000000800 */
[----:B--23--:R-:W-:Y:S01]  /*9fd0*/  SHF.R.U64 R0, R2, R21, R3 ;  /* 0x0000001502007219 */ /* 0x00cfe20000001203 */
[----:B-1----:R-:W-:Y:S01]  /*9fe0*/  VIADD R3, R14, 0xffffffff ;  /* 0xffffffff0e037836 */ /* 0x002fe20000000000 */
[----:B------:R-:W-:Y:S01]  /*9ff0*/  LOP3.LUT R19, R8, R19, RZ, 0xc0, !PT ;  /* 0x0000001308137212 */ /* 0x000fe200078ec0ff */
[----:B------:R-:W-:Y:S02]  /*a000*/  IMAD.MOV R12, RZ, RZ, -R12 ;  /* 0x000000ffff0c7224 */ /* 0x000fe400078e0a0c */
[----:B------:R-:W-:Y:S01]  /*a010*/  IMAD.MOV R2, RZ, RZ, -R0 ;  /* 0x000000ffff027224 */ /* 0x000fe200078e0a00 */
[----:B------:R-:W-:Y:S01]  /*a020*/  LOP3.LUT R3, R10, R3, RZ, 0xc0, !PT ;  /* 0x000000030a037212 */ /* 0x000fe200078ec0ff */
[----:B------:R-:W-:Y:S02]  /*a030*/  IMAD R19, R24, R0, R19 ;  /* 0x0000000018137224 */ /* 0x000fe400078e0213 */
[----:B0-----:R-:W-:-:S04]  /*a040*/  IMAD R0, R2, R25, R13 ;  /* 0x0000001902007224 */ /* 0x001fc800078e020d */
[----:B------:R-:W-:Y:S01]  /*a050*/  IMAD R2, R0, R14, R3 ;  /* 0x0000000e00027224 */ /* 0x000fe200078e0203 */
[----:B----4-:R-:W-:Y:S01]  /*a060*/  ISETP.NE.AND P0, PT, R4, 0x1, PT ;  /* 0x000000010400780c */ /* 0x010fe20003f05270 */
[----:B------:R-:W-:-:S05]  /*a070*/  IMAD.MOV.U32 R4, RZ, RZ, 0x1 ;  /* 0x00000001ff047424 */ /* 0x000fca00078e00ff */
[----:B------:R-:W-:-:S07]  /*a080*/  PRMT R0, R4, 0x7610, R0 ;  /* 0x0000761004007816 */ /* 0x000fce0000000000 */
[----:B------:R-:W-:-:S04]  /*a090*/  @P0 IMAD R22, R15, R12, R20 ;  /* 0x0000000c0f160224 */ /* 0x000fc800078e0214 */
[----:B------:R-:W-:-:S05]  /*a0a0*/  IMAD R19, R19, R28, R22 ;  /* 0x0000001c13137224 */ /* 0x000fca00078e0216 */
[----:B------:R-:W-:Y:S02]  /*a0b0*/  SEL R22, R2, R19, !P0 ;  /* 0x0000001302167207 */ /* 0x000fe40004000000 */
[----:B------:R-:W-:Y:S01]  /*a0c0*/  SEL R19, R19, R2, !P0 ;  /* 0x0000000213137207 */ /* 0x000fe20004000000 */
[----:B------:R-:W-:-:S07]  /*a0d0*/  IMAD.MOV.U32 R2, RZ, RZ, R11 ;  /* 0x000000ffff027224 */ /* 0x000fce00078e000b */
.L_x_287:
[----:B------:R-:W-:Y:S02]  /*a0e0*/  LOP3.LUT P0, RZ, R0, 0xff, RZ, 0xc0, !PT ;  /* 0x000000ff00ff7812 */ /* 0x000fe4000780c0ff */
[----:B------:R-:W-:-:S11]  /*a0f0*/  LOP3.LUT R173, R173, 0x1, RZ, 0x3c, !PT ;  /* 0x00000001adad7812 */ /* 0x000fd600078e3cff */
[----:B------:R-:W-:Y:S05]  /*a100*/  @P0 BRA `(.L_x_290) ;  /* 0xffffff7000c00947 */ /* 0x000fea000383ffff */
[----:B------:R-:W-:Y:S05]  /*a110*/  EXIT ;  /* 0x000000000000794d */ /* 0x000fea0003800000 */
.L_x_13:
[----:B------:R-:W-:-:S08]  /*a120*/  ISETP.NE.AND P0, PT, R0, RZ, PT ;  /* 0x000000ff0000720c */ /* 0x000fd00003f05270 */
[----:B0-----:R-:W0:-:S00]  /*a130*/  USETMAXREG.DEALLOC.CTAPOOL 0x28 ;  /* 0x00000028000079c8 */ /* 0x001e0000080e0500 */
[----:B------:R-:W-:Y:S05]  /*a140*/  @P0 EXIT ;  /* 0x000000000000094d */ /* 0x000fea0003800000 */
[----:B0-----:R-:W-:Y:S01]  /*a150*/  LOP3.LUT P0, RZ, R8, 0xff, RZ, 0xc0, !PT ;  /* 0x000000ff08ff7812 */ /* 0x001fe2000780c0ff */
[----:B------:R-:W-:Y:S02]  /*a160*/  IMAD.MOV.U32 R0, RZ, RZ, 0x1 ;  /* 0x00000001ff007424 */ /* 0x000fe400078e00ff */
[----:B------:R-:W-:-:S10]  /*a170*/  IMAD.MOV.U32 R7, RZ, RZ, RZ ;  /* 0x000000ffff077224 */ /* 0x000fd400078e00ff */
[----:B------:R-:W-:Y:S05]  /*a180*/  @!P0 BRA `(.L_x_291) ;  /* 0x0000000c001c8947 */ /* 0x000fea0003800000 */
[----:B------:R-:W-:Y:S01]  /*a190*/  LOP3.LUT P0, RZ, R4, 0x1f, RZ, 0xc0, !PT ;  /* 0x0000001f04ff7812 */ /* 0x000fe2000780c0ff */
[----:B------:R-:W-:Y:S01]  /*a1a0*/  ULDC UR5, c[0x0][0x658] ;  /* 0x0001960000057ab9 */ /* 0x000fe20000000800 */
[----:B------:R-:W-:Y:S01]  /*a1b0*/  UMOV UR6, 0xffffffff ;  /* 0xffffffff00067882 */ /* 0x000fe20000000000 */
[----:B------:R-:W-:Y:S01]  /*a1c0*/  BSSY B0, `(.L_x_291) ;  /* 0x00000c3000007945 */ /* 0x000fe20003800000 */
[----:B------:R-:W-:Y:S01]  /*a1d0*/  USHF.L.U32 UR6, UR6, UR5, URZ ;  /* 0x0000000506067299 */ /* 0x000fe2000800063f */
[C---:B------:R-:W-:Y:S01]  /*a1e0*/  ISETP.NE.AND P2, PT, R3.reuse, RZ, PT ;  /* 0x000000ff0300720c */ /* 0x040fe20003f45270 */
[----:B------:R-:W-:Y:S01]  /*a1f0*/  IMAD.MOV.U32 R8, RZ, RZ, 0x1 ;  /* 0x00000001ff087424 */ /* 0x000fe200078e00ff */
[----:B------:R-:W-:Y:S01]  /*a200*/  ISETP.NE.OR P0, PT, R3, RZ, !P0 ;  /* 0x000000ff0300720c */ /* 0x000fe20004705670 */
[----:B------:R-:W-:Y:S01]  /*a210*/  IMAD.MOV.U32 R0, RZ, RZ, 0x1 ;  /* 0x00000001ff007424 */ /* 0x000fe200078e00ff */
[----:B------:R-:W-:Y:S01]  /*a220*/  LOP3.LUT R6, R16, 0x2, RZ, 0xfc, !PT ;  /* 0x0000000210067812 */ /* 0x000fe200078efcff */
[----:B------:R-:W-:Y:S01]  /*a230*/  IMAD.MOV.U32 R7, RZ, RZ, RZ ;  /* 0x000000ffff077224 */ /* 0x000fe200078e00ff */
[----:B------:R-:W-:Y:S01]  /*a240*/  ULDC UR4, c[0x0][0x600] ;  /* 0x0001800000047ab9 */ /* 0x000fe20000000800 */
[----:B------:R-:W-:Y:S01]  /*a250*/  UMOV UR7, 0x1 ;  /* 0x0000000100077882 */ /* 0x000fe20000000000 */
[----:B------:R-:W-:-:S02]  /*a260*/  UIADD3 UR19, UR40, 0x1, URZ ;  /* 0x0000000128137890 */ /* 0x000fc4000fffe03f */
[----:B------:R-:W-:Y:S02]  /*a270*/  UIADD3 UR15, UR4, -0x1, URZ ;  /* 0xffffffff040f7890 */ /* 0x000fe4000fffe03f */
[----:B------:R-:W-:Y:S02]  /*a280*/  USHF.L.U32 UR17, UR7, UR5, URZ ;  /* 0x0000000507117299 */ /* 0x000fe4000800063f */
[----:B------:R-:W-:Y:S01]  /*a290*/  ULOP3.LUT UR16, URZ, UR6, URZ, 0x33, !UPT ;  /* 0x000000063f107292 */ /* 0x000fe2000f8e333f */
[----:B------:R-:W-:-:S11]  /*a2a0*/  ULDC.64 UR20, c[0x0][0x198] ;  /* 0x0000660000147ab9 */ /* 0x000fd60000000a00 */
.L_x_303:
[----:B------:R-:W-:-:S03]  /*a2b0*/  UMOV UR4, 0xffffffff ;  /* 0xffffffff00047882 */ /* 0x000fc60000000000 */
[----:B------:R-:W-:Y:S05]  /*a2c0*/  BRA.DIV UR4, `(.L_x_292) ;  /* 0x0000000e04bc7947 */ /* 0x000fea000b800000 */
[----:B------:R-:W-:-:S13]  /*a2d0*/  ELECT P6, URZ, PT ;  /* 0x00000000003f782f */ /* 0x000fda00038c0000 */
.L_x_315:
[----:B------:R-:W0:Y:S01]  /*a2e0*/  LDC R3, c[0x0][0x28c] ;  /* 0x0000a300ff037b82 */ /* 0x000e220000000800 */
[----:B------:R-:W-:Y:S01]  /*a2f0*/  BSSY B1, `(.L_x_293) ;  /* 0x0000037000017945 */ /* 0x000fe20003800000 */
[----:B0-----:R-:W-:-:S13]  /*a300*/  ISETP.LT.OR P6, PT, R3, 0x1, !P6 ;  /* 0x000000010300780c */ /* 0x001fda00077c1670 */
[----:B------:R-:W-:Y:S05]  /*a310*/  @P6 BRA `(.L_x_294) ;  /* 0x0000000000d06947 */ /* 0x000fea0003800000 */
[----:B------:R-:W-:Y:S02]  /*a320*/  IMAD.SHL.U32 R22, R22, 0x100, RZ ;  /* 0x0000010016167824 */ /* 0x000fe400078e00ff */
[----:B------:R-:W-:Y:S02]  /*a330*/  IMAD.SHL.U32 R19, R19, 0x40, RZ ;  /* 0x0000004013137824 */ /* 0x000fe400078e00ff */
[----:B------:R-:W-:Y:S02]  /*a340*/  IMAD.MOV.U32 R12, RZ, RZ, RZ ;  /* 0x000000ffff0c7224 */ /* 0x000fe400078e00ff */
[----:B------:R-:W-:Y:S02]  /*a350*/  IMAD.U32 R13, RZ, RZ, UR19 ;  /* 0x00000013ff0d7e24 */ /* 0x000fe4000f8e00ff */
[----:B------:R-:W-:Y:S02]  /*a360*/  IMAD.MOV.U32 R3, RZ, RZ, R0 ;  /* 0x000000ffff037224 */ /* 0x000fe400078e0000 */
[----:B------:R-:W-:-:S07]  /*a370*/  IMAD.MOV.U32 R4, RZ, RZ, R7 ;  /* 0x000000ffff047224 */ /* 0x000fce00078e0007 */
.L_x_298:
[----:B------:R-:W0:Y:S01]  /*a380*/  S2R R10, SR_CgaCtaId ;  /* 0x00000000000a7919 */ /* 0x000e220000008800 */
[----:B------:R-:W-:Y:S01]  /*a390*/  MOV R5, 0x400 ;  /* 0x0000040000057802 */ /* 0x000fe20000000f00 */
[----:B------:R-:W1:Y:S03]  /*a3a0*/  @!P2 LDC R9, c[0x0][0x500] ;  /* 0x00014000ff09ab82 */ /* 0x000e660000000800 */
[----:B0-----:R-:W-:Y:S02]  /*a3b0*/  LEA R11, R10, R5, 0x18 ;  /* 0x000000050a0b7211 */ /* 0x001fe400078ec0ff */
[----:B------:R-:W-:-:S03]  /*a3c0*/  SHF.L.U32 R5, R3, 0x1f, RZ ;  /* 0x0000001f03057819 */ /* 0x000fc600000006ff */
[----:B------:R-:W-:-:S04]  /*a3d0*/  IMAD R10, R4, 0x8, R11 ;  /* 0x00000008040a7824 */ /* 0x000fc800078e020b */
[----:B------:R-:W0:Y:S02]  /*a3e0*/  SYNCS.PHASECHK.TRANS64.TRYWAIT P1, [R10+URZ+0x18], R5 ;  /* 0x000018050a0075a7 */ /* 0x000e24000802017f */
[----:B01----:R-:W-:Y:S05]  /*a3f0*/  @!P1 BRA `(.L_x_295) ;  /* 0x0000000c00909947 */ /* 0x003fea0003800000 */
.L_x_316:
[----:B0-----:R-:W-:Y:S01]  /*a400*/  PRMT R5, R6, 0x9910, RZ ;  /* 0x0000991006057816 */ /* 0x001fe200000000ff */
[----:B------:R0:W-:Y:S03]  /*a410*/  @!P2 SYNCS.ARRIVE.TRANS64 RZ, [R10+URZ], R9 ;  /* 0x000000090affa9a7 */ /* 0x0001e6000800003f */
[----:B------:R-:W-:-:S13]  /*a420*/  ISETP.NE.AND P1, PT, R5, 0x2, PT ;  /* 0x000000020500780c */ /* 0x000fda0003f25270 */
[----:B0-----:R-:W-:Y:S05]  /*a430*/  @P1 BRA `(.L_x_296) ;  /* 0x0000000000041947 */ /* 0x001fea0003800000 */
[----:B------:R-:W-:Y:S01]  /*a440*/  BPT.TRAP 0x1 ;  /* 0x000000040000795c */ /* 0x000fe20000300000 */
.L_x_296:
[----:B------:R-:W-:Y:S05]  /*a450*/  @P0 BRA `(.L_x_297) ;  /* 0x0000000000040947 */ /* 0x000fea0003800000 */
[----:B------:R-:W-:Y:S01]  /*a460*/  BPT.TRAP 0x1 ;  /* 0x000000040000795c */ /* 0x000fe20000300000 */
.L_x_297:
[--C-:B------:R-:W-:Y:S01]  /*a470*/  IMAD R5, R4, 0x1000, R11.reuse ;  /* 0x0000100004057824 */ /* 0x100fe200078e020b */
[----:B------:R-:W-:Y:S01]  /*a480*/  R2UR UR9, R10 ;  /* 0x000000000a0972ca */ /* 0x000fe200000e0000 */
[C---:B------:R-:W-:Y:S01]  /*a490*/  IMAD R11, R4.reuse, 0x4000, R11 ;  /* 0x00004000040b7824 */ /* 0x040fe200078e020b */
[----:B------:R-:W-:Y:S01]  /*a4a0*/  UIADD3 UR4, UP0, UR20, 0xf0, URZ ;  /* 0x000000f014047890 */ /* 0x000fe2000ff1e03f */
[----:B------:R-:W-:Y:S01]  /*a4b0*/  VIADD R13, R13, 0xffffffff ;  /* 0xffffffff0d0d7836 */ /* 0x000fe20000000000 */
[----:B------:R-:W-:Y:S01]  /*a4c0*/  R2UR UR5, R5 ;  /* 0x00000000050572ca */ /* 0x000fe200000e0000 */
[----:B------:R-:W-:Y:S01]  /*a4d0*/  UIADD3 UR22, UP1, UR20, 0x1f0, URZ ;  /* 0x000001f014167890 */ /* 0x000fe2000ff3e03f */
[----:B------:R-:W-:Y:S01]  /*a4e0*/  R2UR UR8, R11 ;  /* 0x000000000b0872ca */ /* 0x000fe200000e0000 */
[----:B------:R-:W-:Y:S01]  /*a4f0*/  VIADD R4, R4, 0x1 ;  /* 0x0000000104047836 */ /* 0x000fe20000000000 */
[----:B------:R-:W-:Y:S01]  /*a500*/  R2UR UR11, R19 ;  /* 0x00000000130b72ca */ /* 0x000fe200000e0000 */
[----:B------:R-:W-:Y:S01]  /*a510*/  UIADD3.X UR23, URZ, UR21, URZ, UP1, !UPT ;  /* 0x000000153f177290 */ /* 0x000fe20008ffe43f */
[----:B------:R-:W-:Y:S01]  /*a520*/  R2UR UR10, R12 ;  /* 0x000000000c0a72ca */ /* 0x000fe200000e0000 */
[----:B------:R-:W-:Y:S01]  /*a530*/  UMOV UR6, 0x0 ;  /* 0x0000000000067882 */ /* 0x000fe20000000000 */
[----:B------:R-:W-:Y:S01]  /*a540*/  R2UR UR12, R2 ;  /* 0x00000000020c72ca */ /* 0x000fe200000e0000 */
[----:B------:R-:W-:Y:S01]  /*a550*/  UMOV UR7, 0x10000000 ;  /* 0x1000000000077882 */ /* 0x000fe20000000000 */
[----:B------:R-:W-:Y:S01]  /*a560*/  R2UR UR18, R22 ;  /* 0x00000000161272ca */ /* 0x000fe200000e0000 */
[----:B------:R-:W-:Y:S01]  /*a570*/  VIADD R12, R12, 0x20 ;  /* 0x000000200c0c7836 */ /* 0x000fe20000000000 */
[----:B------:R-:W-:Y:S01]  /*a580*/  ISETP.GT.AND P3, PT, R13, 0x1, PT ;  /* 0x000000010d00780c */ /* 0x000fe20003f64270 */
[----:B------:R-:W-:Y:S01]  /*a590*/  UIADD3 UR13, UR5, 0x100, URZ ;  /* 0x00000100050d7890 */ /* 0x000fe2000fffe03f */
[----:B------:R-:W-:Y:S01]  /*a5a0*/  ISETP.NE.AND P1, PT, R4, 0x3, PT ;  /* 0x000000030400780c */ /* 0x000fe20003f25270 */
[----:B------:R-:W-:-:S02]  /*a5b0*/  UIADD3.X UR5, URZ, UR21, URZ, UP0, !UPT ;  /* 0x000000153f057290 */ /* 0x000fc400087fe43f */
[----:B------:R-:W-:Y:S01]  /*a5c0*/  UIADD3 UR14, UR8, 0x3100, URZ ;  /* 0x00003100080e7890 */ /* 0x000fe2000fffe03f */
[----:B------:R-:W-:Y:S02]  /*a5d0*/  SEL R10, RZ, 0x1, P1 ;  /* 0x00000001ff0a7807 */ /* 0x000fe40000800000 */
[----:B------:R-:W-:Y:S01]  /*a5e0*/  UMOV UR8, UR13 ;  /* 0x0000000d00087c82 */ /* 0x000fe20008000000 */
[----:B------:R-:W-:Y:S02]  /*a5f0*/  SEL R4, R4, RZ, P1 ;  /* 0x000000ff04047207 */ /* 0x000fe40000800000 */
[----:B------:R-:W-:Y:S01]  /*a600*/  LOP3.LUT R3, R3, R10, RZ, 0x3c, !PT ;  /* 0x0000000a03037212 */ /* 0x000fe200078e3cff */
[----:B------:R0:W-:Y:S02]  /*a610*/  UTMALDG.3D [UR8], [UR4], desc[UR6] ;  /* 0x00000608040075b4 */ /* 0x0001e40008011000 */
[----:B0-----:R-:W-:Y:S01]  /*a620*/  UMOV UR8, UR14 ;  /* 0x0000000e00087c82 */ /* 0x001fe20008000000 */
[----:B------:R-:W-:-:S02]  /*a630*/  UMOV UR11, UR18 ;  /* 0x00000012000b7c82 */ /* 0x000fc40008000000 */
[----:B------:R0:W-:Y:S02]  /*a640*/  UTMALDG.3D [UR8], [UR22], desc[UR6] ;  /* 0x00000608160075b4 */ /* 0x0001e40008011000 */
[----:B0-----:R-:W-:Y:S05]  /*a650*/  @P3 BRA `(.L_x_298) ;  /* 0xfffffffc00483947 */ /* 0x001fea000383ffff */
.L_x_294:
[----:B------:R-:W-:Y:S05]  /*a660*/  BSYNC B1 ;  /* 0x0000000000017941 */ /* 0x000fea0003800000 */
.L_x_293:
[----:B------:R-:W2:Y:S01]  /*a670*/  LDL.64 R10, [R1] ;  /* 0x00000000010a7983 */ /* 0x000ea20000100a00 */
[----:B------:R-:W-:Y:S01]  /*a680*/  LOP3.LUT P4, RZ, R8, 0xff, RZ, 0xc0, !PT ;  /* 0x000000ff08ff7812 */ /* 0x000fe2000788c0ff */
[----:B------:R-:W-:Y:S01]  /*a690*/  VIADD R4, R7, UR40 ;  /* 0x0000002807047c36 */ /* 0x000fe20008000000 */
[----:B------:R-:W-:Y:S01]  /*a6a0*/  ULDC.64 UR4, c[0x0][0x650] ;  /* 0x0001940000047ab9 */ /* 0x000fe20000000a00 */
[----:B------:R-:W-:Y:S01]  /*a6b0*/  IMAD.U32 R7, RZ, RZ, UR40 ;  /* 0x00000028ff077e24 */ /* 0x000fe2000f8e00ff */
[----:B------:R-:W-:Y:S01]  /*a6c0*/  UISETP.GE.U32.AND UP0, UPT, UR40, 0x3, UPT ;  /* 0x000000032800788c */ /* 0x000fe2000bf06070 */
[----:B------:R-:W-:Y:S01]  /*a6d0*/  BSSY B1, `(.L_x_299) ;  /* 0x000006f000017945 */ /* 0x000fe20003800000 */
[----:B------:R-:W-:Y:S01]  /*a6e0*/  ISETP.GT.U32.AND P1, PT, R4, 0x2, PT ;  /* 0x000000020400780c */ /* 0x000fe20003f24070 */
[----:B------:R-:W-:Y:S01]  /*a6f0*/  IMAD.MOV.U32 R19, RZ, RZ, -0x1 ;  /* 0xffffffffff137424 */ /* 0x000fe200078e00ff */
[----:B------:R-:W-:Y:S01]  /*a700*/  PRMT R8, RZ, 0x7610, R8 ;  /* 0x00007610ff087816 */ /* 0x000fe20000000008 */
[----:B------:R-:W-:Y:S01]  /*a710*/  IMAD.MOV.U32 R22, RZ, RZ, -0x1 ;  /* 0xffffffffff167424 */ /* 0x000fe200078e00ff */
[----:B------:R-:W-:-:S02]  /*a720*/  ISETP.LT.U32.AND P1, PT, R7, 0x3, P1 ;  /* 0x000000030700780c */ /* 0x000fc40000f21070 */
[----:B------:R-:W-:Y:S01]  /*a730*/  PLOP3.LUT P3, PT, PT, PT, UP0, 0x80, 0x0 ;  /* 0x000000000000781c */ /* 0x000fe20003f6f008 */
[----:B------:R-:W0:Y:S01]  /*a740*/  @P4 S2R R3, SR_CgaCtaId ;  /* 0x0000000000034919 */ /* 0x000e220000008800 */
[----:B------:R-:W-:-:S04]  /*a750*/  @P4 MOV R2, 0x400 ;  /* 0x0000040000024802 */ /* 0x000fc80000000f00 */
[----:B0-----:R-:W-:Y:S01]  /*a760*/  @P4 LEA R5, R3, R2, 0x18 ;  /* 0x0000000203054211 */ /* 0x001fe200078ec0ff */
[----:B------:R-:W-:-:S03]  /*a770*/  IMAD.WIDE.U32 R2, R4, -0x55555555, RZ ;  /* 0xaaaaaaab04027825 */ /* 0x000fc600078e00ff */
[----:B------:R0:W-:Y:S01]  /*a780*/  @P4 SYNCS.ARRIVE.TRANS64.A1T0 RZ, [R5+URZ+0x68], RZ ;  /* 0x000068ff05ff49a7 */ /* 0x0001e2000810003f */
[----:B------:R-:W-:Y:S01]  /*a790*/  IMAD.MOV.U32 R2, RZ, RZ, -0x1 ;  /* 0xffffffffff027424 */ /* 0x000fe200078e00ff */
[----:B0-----:R-:W-:Y:S02]  /*a7a0*/  SHF.R.U32.HI R5, RZ, 0x1, R3 ;  /* 0x00000001ff057819 */ /* 0x001fe40000011603 */
[----:B------:R-:W-:-:S03]  /*a7b0*/  SEL R3, RZ, 0x1, !P1 ;  /* 0x00000001ff037807 */ /* 0x000fc60004800000 */
[----:B------:R-:W-:Y:S01]  /*a7c0*/  IMAD R7, R5, -0x3, R4 ;  /* 0xfffffffd05077824 */ /* 0x000fe200078e0204 */
[----:B------:R-:W-:Y:S02]  /*a7d0*/  LOP3.LUT R0, R0, R3, RZ, 0x3c, !PT ;  /* 0x0000000300007212 */ /* 0x000fe400078e3cff */
[----:B------:R-:W-:Y:S02]  /*a7e0*/  PRMT R3, RZ, 0x7610, R3 ;  /* 0x00007610ff037816 */ /* 0x000fe40000000003 */
[----:B------:R-:W-:Y:S02]  /*a7f0*/  @P3 LOP3.LUT R0, R0, 0x1, R5, 0x78, !PT ;  /* 0x0000000100003812 */ /* 0x000fe400078e7805 */
[----:B--2---:R-:W-:-:S04]  /*a800*/  IADD3 R18, P4, R18, R10, RZ ;  /* 0x0000000a12127210 */ /* 0x004fc80007f9e0ff */
[----:B------:R-:W-:Y:S01]  /*a810*/  ISETP.GE.U32.AND P1, PT, R18, UR4, PT ;  /* 0x0000000412007c0c */ /* 0x000fe2000bf26070 */
[----:B------:R-:W-:-:S05]  /*a820*/  IMAD.X R17, R17, 0x1, R23, P4 ;  /* 0x0000000111117824 */ /* 0x000fca00020e0617 */
[----:B------:R-:W-:-:S13]  /*a830*/  ISETP.GE.U32.AND.EX P1, PT, R17, UR5, PT, P1 ;  /* 0x0000000511007c0c */ /* 0x000fda000bf26110 */
[----:B------:R-:W-:Y:S05]  /*a840*/  @P1 BRA `(.L_x_300) ;  /* 0x00000004005c1947 */ /* 0x000fea0003800000 */
[----:B------:R-:W0:Y:S01]  /*a850*/  S2R R11, SR_CTAID.X ;  /* 0x00000000000b7919 */ /* 0x000e220000002500 */
[----:B------:R-:W-:Y:S01]  /*a860*/  ULDC.64 UR4, c[0x0][0x628] ;  /* 0x00018a0000047ab9 */ /* 0x000fe20000000a00 */
[----:B------:R-:W1:Y:S01]  /*a870*/  LDC R12, c[0x0][0x144] ;  /* 0x00005100ff0c7b82 */ /* 0x000e620000000800 */
[----:B------:R-:W-:Y:S01]  /*a880*/  ISETP.NE.U32.AND P1, PT, RZ, UR4, PT ;  /* 0x00000004ff007c0c */ /* 0x000fe2000bf25070 */
[----:B------:R-:W2:Y:S01]  /*a890*/  S2R R9, SR_CTAID.Y ;  /* 0x0000000000097919 */ /* 0x000ea20000002600 */
[----:B------:R-:W-:Y:S01]  /*a8a0*/  ULDC UR6, c[0x0][0x150] ;  /* 0x0000540000067ab9 */ /* 0x000fe20000000800 */
[----:B------:R-:W-:Y:S01]  /*a8b0*/  ULDC UR7, c[0x0][0x630] ;  /* 0x00018c0000077ab9 */ /* 0x000fe20000000800 */
[----:B------:R-:W-:Y:S01]  /*a8c0*/  ISETP.NE.AND.EX P1, PT, RZ, UR5, PT, P1 ;  /* 0x00000005ff007c0c */ /* 0x000fe2000bf25310 */
[----:B------:R-:W-:Y:S01]  /*a8d0*/  IMAD.MOV.U32 R2, RZ, RZ, R18 ;  /* 0x000000ffff027224 */ /* 0x000fe200078e0012 */
[----:B0-----:R-:W-:-:S05]  /*a8e0*/  I2FP.F32.U32 R3, R11 ;  /* 0x0000000b00037245 */ /* 0x001fca0000201000 */
[----:B------:R-:W-:Y:S01]  /*a8f0*/  FMUL R14, R3, UR6 ;  /* 0x00000006030e7c20 */ /* 0x000fe20008400000 */
[----:B------:R-:W-:-:S05]  /*a900*/  IMAD.MOV.U32 R3, RZ, RZ, R17 ;  /* 0x000000ffff037224 */ /* 0x000fca00078e0011 */
[----:B--2---:R-:W-:Y:S05]  /*a910*/  @!P1 BRA `(.L_x_301) ;  /* 0x0000000000289947 */ /* 0x004fea0003800000 */
[----:B------:R-:W-:Y:S02]  /*a920*/  ULDC UR6, c[0x0][0x634] ;  /* 0x00018d0000067ab9 */ /* 0x000fe40000000800 */
[----:B------:R-:W-:-:S05]  /*a930*/  IADD3 R3, P1, R18, UR6, RZ ;  /* 0x0000000612037c10 */ /* 0x000fca000ff3e0ff */
[----:B------:R-:W-:-:S04]  /*a940*/  IMAD.X R13, RZ, RZ, R17, P1 ;  /* 0x000000ffff0d7224 */ /* 0x000fc800008e0611 */
[----:B------:R-:W-:-:S04]  /*a950*/  IMAD.WIDE.U32 R4, R13, UR4, RZ ;  /* 0x000000040d047c25 */ /* 0x000fc8000f8e00ff */
[----:B------:R-:W-:-:S04]  /*a960*/  IMAD.WIDE.U32 R4, P1, R3, UR5, R4 ;  /* 0x0000000503047c25 */ /* 0x000fc8000f820004 */
[----:B------:R-:W-:-:S04]  /*a970*/  IMAD.WIDE.U32 R2, R3, UR4, RZ ;  /* 0x0000000403027c25 */ /* 0x000fc8000f8e00ff */
[----:B------:R-:W-:Y:S01]  /*a980*/  IMAD.MOV.U32 R2, RZ, RZ, R5 ;  /* 0x000000ffff027224 */ /* 0x000fe200078e0005 */
[----:B------:R-:W-:Y:S01]  /*a990*/  IADD3 RZ, P3, R3, R4, RZ ;  /* 0x0000000403ff7210 */ /* 0x000fe20007f7e0ff */
[----:B------:R-:W-:-:S04]  /*a9a0*/  IMAD.X R3, RZ, RZ, RZ, P1 ;  /* 0x000000ffff037224 */ /* 0x000fc800008e06ff */
[----:B------:R-:W-:-:S08]  /*a9b0*/  IMAD.WIDE.U32.X R2, R13, UR5, R2, P3 ;  /* 0x000000050d027c25 */ /* 0x000fd000098e0402 */
.L_x_301:
[--C-:B------:R-:W-:Y:S01]  /*a9c0*/  SHF.R.U64 R10, R2, UR7, R3.reuse ;  /* 0x00000007020a7c19 */ /* 0x100fe20008001203 */
[----:B------:R-:W0:Y:S01]  /*a9d0*/  F2I.U32.TRUNC.NTZ R14, R14 ;  /* 0x0000000e000e7305 */ /* 0x000e22000020f000 */
[----:B------:R-:W-:Y:S01]  /*a9e0*/  SHF.R.U32.HI R2, RZ, UR7, R3 ;  /* 0x00000007ff027c19 */ /* 0x000fe20008011603 */
[----:B------:R-:W-:Y:S01]  /*a9f0*/  ULDC.64 UR4, c[0x0][0x620] ;  /* 0x0001880000047ab9 */ /* 0x000fe20000000a00 */
[----:B------:R-:W-:Y:S01]  /*aa00*/  IADD3 R5, P1, RZ, -R10, RZ ;  /* 0x8000000aff057210 */ /* 0x000fe20007f3e0ff */
[----:B------:R-:W-:Y:S01]  /*aa10*/  IMAD.MOV.U32 R3, RZ, RZ, R17 ;  /* 0x000000ffff037224 */ /* 0x000fe200078e0011 */
[----:B------:R-:W-:-:S03]  /*aa20*/  ULDC.64 UR6, c[0x0][0x640] ;  /* 0x0001900000067ab9 */ /* 0x000fc60000000a00 */
[----:B------:R-:W-:Y:S01]  /*aa30*/  IMAD.X R2, RZ, RZ, ~R2, P1 ;  /* 0x000000ffff027224 */ /* 0x000fe200008e0e02 */
[----:B------:R-:W-:-:S03]  /*aa40*/  ISETP.NE.U32.AND P1, PT, RZ, UR6, PT ;  /* 0x00000006ff007c0c */ /* 0x000fc6000bf25070 */
[----:B------:R-:W-:Y:S01]  /*aa50*/  IMAD R4, R2, UR4, RZ ;  /* 0x0000000402047c24 */ /* 0x000fe2000f8e02ff */
[----:B------:R-:W-:Y:S01]  /*aa60*/  ISETP.NE.AND.EX P1, PT, RZ, UR7, PT, P1 ;  /* 0x00000007ff007c0c */ /* 0x000fe2000bf25310 */
[----:B------:R-:W-:-:S04]  /*aa70*/  IMAD.MOV.U32 R2, RZ, RZ, R18 ;  /* 0x000000ffff027224 */ /* 0x000fc800078e0012 */
[----:B------:R-:W-:Y:S01]  /*aa80*/  IMAD.WIDE.U32 R2, R5, UR4, R2 ;  /* 0x0000000405027c25 */ /* 0x000fe2000f8e0002 */
[----:B------:R-:W-:-:S03]  /*aa90*/  ULDC UR4, c[0x0][0x618] ;  /* 0x0001860000047ab9 */ /* 0x000fc60000000800 */
[----:B------:R-:W-:Y:S01]  /*aaa0*/  IMAD R5, R5, UR5, R4 ;  /* 0x0000000505057c24 */ /* 0x000fe2000f8e0204 */
[----:B------:R-:W-:Y:S01]  /*aab0*/  ULDC UR5, c[0x0][0x154] ;  /* 0x0000550000057ab9 */ /* 0x000fe20000000800 */
[----:B0-----:R-:W-:Y:S02]  /*aac0*/  IMAD.MOV R4, RZ, RZ, -R14 ;  /* 0x000000ffff047224 */ /* 0x001fe400078e0a0e */
[----:B------:R-:W0:Y:S01]  /*aad0*/  LDC R14, c[0x0][0x148] ;  /* 0x00005200ff0e7b82 */ /* 0x000e220000000800 */
[----:B------:R-:W-:Y:S02]  /*aae0*/  IMAD.IADD R3, R3, 0x1, R5 ;  /* 0x0000000103037824 */ /* 0x000fe400078e0205 */
[----:B-1----:R-:W-:Y:S01]  /*aaf0*/  IMAD R11, R12, R4, R11 ;  /* 0x000000040c0b7224 */ /* 0x002fe200078e020b */
[----:B------:R-:W-:Y:S02]  /*ab00*/  I2FP.F32.U32 R4, R9 ;  /* 0x0000000900047245 */ /* 0x000fe40000201000 */
[----:B------:R-:W-:-:S02]  /*ab10*/  SHF.R.U64 R12, R2, UR4, R3 ;  /* 0x00000004020c7c19 */ /* 0x000fc40008001203 */
[----:B------:R-:W-:Y:S01]  /*ab20*/  SHF.R.U32.HI R3, RZ, UR4, R3 ;  /* 0x00000004ff037c19 */ /* 0x000fe20008011603 */
[----:B------:R-:W-:Y:S01]  /*ab30*/  FMUL R4, R4, UR5 ;  /* 0x0000000504047c20 */ /* 0x000fe20008400000 */
[----:B------:R-:W-:Y:S02]  /*ab40*/  ULDC UR4, c[0x0][0x608] ;  /* 0x0001820000047ab9 */ /* 0x000fe40000000800 */
[--C-:B------:R-:W-:Y:S01]  /*ab50*/  SHF.R.U64 R15, R12, UR4, R3.reuse ;  /* 0x000000040c0f7c19 */ /* 0x100fe20008001203 */
[----:B------:R1:W2:Y:S01]  /*ab60*/  F2I.U32.TRUNC.NTZ R20, R4 ;  /* 0x0000000400147305 */ /* 0x0002a2000020f000 */
[----:B------:R-:W-:Y:S01]  /*ab70*/  SHF.R.U32.HI R2, RZ, UR4, R3 ;  /* 0x00000004ff027c19 */ /* 0x000fe20008011603 */
[----:B------:R-:W-:-:S03]  /*ab80*/  ULDC UR4, c[0x0][0x658] ;  /* 0x0001960000047ab9 */ /* 0x000fc60000000800 */
[--C-:B------:R-:W-:Y:S02]  /*ab90*/  SHF.R.U64 R13, R15, UR4, R2.reuse ;  /* 0x000000040f0d7c19 */ /* 0x100fe40008001202 */
[----:B------:R-:W-:-:S03]  /*aba0*/  SHF.R.U32.HI R19, RZ, UR4, R2 ;  /* 0x00000004ff137c19 */ /* 0x000fc60008011602 */
[----:B------:R-:W-:Y:S02]  /*abb0*/  IMAD.MOV.U32 R2, RZ, RZ, R13 ;  /* 0x000000ffff027224 */ /* 0x000fe400078e000d */
[----:B------:R-:W-:Y:S01]  /*abc0*/  IMAD.MOV.U32 R3, RZ, RZ, R19 ;  /* 0x000000ffff037224 */ /* 0x000fe200078e0013 */
[----:B-1----:R-:W-:Y:S06]  /*abd0*/  @!P1 BRA `(.L_x_302) ;  /* 0x0000000000289947 */ /* 0x002fec0003800000 */
        /* <DEDUP_REMOVED lines=10> */
.L_x_302:
[----:B------:R-:W1:Y:S01]  /*ac80*/  LDC R4, c[0x0][0x65c] ;  /* 0x00019700ff047b82 */ /* 0x000e620000000800 */
[----:B------:R-:W-:Y:S01]  /*ac90*/  ULDC UR4, c[0x0][0x648] ;  /* 0x0001920000047ab9 */ /* 0x000fe20000000800 */
[----:B------:R-:W-:Y:S01]  /*aca0*/  LOP3.LUT R15, R15, UR16, RZ, 0xc0, !PT ;  /* 0x000000100f0f7c12 */ /* 0x000fe2000f8ec0ff */
[----:B--2---:R-:W-:Y:S01]  /*acb0*/  IMAD.MOV R20, RZ, RZ, -R20 ;  /* 0x000000ffff147224 */ /* 0x004fe200078e0a14 */
[----:B------:R-:W-:Y:S01]  /*acc0*/  SHF.R.U64 R2, R2, UR4, R3 ;  /* 0x0000000402027c19 */ /* 0x000fe20008001203 */
[----:B------:R-:W-:Y:S01]  /*acd0*/  ULDC UR4, c[0x0][0x638] ;  /* 0x00018e0000047ab9 */ /* 0x000fe20000000800 */
[----:B------:R-:W-:Y:S01]  /*ace0*/  LOP3.LUT R12, R12, UR15, RZ, 0xc0, !PT ;  /* 0x0000000f0c0c7c12 */ /* 0x000fe2000f8ec0ff */
[----:B------:R-:W-:Y:S01]  /*acf0*/  ULDC UR5, c[0x0][0x610] ;  /* 0x0001840000057ab9 */ /* 0x000fe20000000800 */
[----:B------:R-:W-:Y:S01]  /*ad00*/  IMAD.MOV.U32 R3, RZ, RZ, 0x1 ;  /* 0x00000001ff037424 */ /* 0x000fe200078e00ff */
[----:B-1----:R-:W-:Y:S01]  /*ad10*/  ISETP.NE.AND P1, PT, R4, 0x1, PT ;  /* 0x000000010400780c */ /* 0x002fe20003f25270 */
[----:B------:R-:W-:-:S02]  /*ad20*/  IMAD.MOV R4, RZ, RZ, -R2 ;  /* 0x000000ffff047224 */ /* 0x000fc400078e0a02 */
[----:B------:R-:W-:Y:S02]  /*ad30*/  IMAD R2, R2, UR17, R15 ;  /* 0x0000001102027c24 */ /* 0x000fe4000f8e020f */
[----:B------:R-:W-:Y:S01]  /*ad40*/  IMAD R13, R4, UR4, R13 ;  /* 0x00000004040d7c24 */ /* 0x000fe2000f8e020d */
[----:B------:R-:W-:-:S07]  /*ad50*/  ULDC UR4, c[0x0][0x600] ;  /* 0x0001800000047ab9 */ /* 0x000fce0000000800 */
[----:B0-----:R-:W-:-:S04]  /*ad60*/  @P1 IMAD R11, R14, R20, R9 ;  /* 0x000000140e0b1224 */ /* 0x001fc800078e0209 */
[----:B------:R-:W-:Y:S02]  /*ad70*/  IMAD R11, R2, UR5, R11 ;  /* 0x00000005020b7c24 */ /* 0x000fe4000f8e020b */
[----:B------:R-:W-:-:S05]  /*ad80*/  IMAD R2, R13, UR4, R12 ;  /* 0x000000040d027c24 */ /* 0x000fca000f8e020c */
[----:B------:R-:W-:Y:S02]  /*ad90*/  SEL R22, R2, R11, !P1 ;  /* 0x0000000b02167207 */ /* 0x000fe40004800000 */
[----:B------:R-:W-:Y:S01]  /*ada0*/  SEL R19, R11, R2, !P1 ;  /* 0x000000020b137207 */ /* 0x000fe20004800000 */
[----:B------:R-:W-:-:S07]  /*adb0*/  IMAD.MOV.U32 R2, RZ, RZ, R10 ;  /* 0x000000ffff027224 */ /* 0x000fce00078e000a */
.L_x_300:
[----:B------:R-:W-:Y:S05]  /*adc0*/  BSYNC B1 ;  /* 0x0000000000017941 */ /* 0x000fea0003800000 */
.L_x_299:
[----:B------:R-:W-:-:S13]  /*add0*/  LOP3.LUT P1, RZ, R3, 0xff, RZ, 0xc0, !PT ;  /* 0x000000ff03ff7812 */ /* 0x000fda000782c0ff */
[----:B------:R-:W-:Y:S05]  /*ade0*/  @P1 BRA `(.L_x_303) ;  /* 0xfffffff400301947 */ /* 0x000fea000383ffff */
[----:B------:R-:W-:Y:S05]  /*adf0*/  BSYNC B0 ;  /* 0x0000000000007941 */ /* 0x000fea0003800000 */
.L_x_291:
[----:B------:R-:W-:-:S03]  /*ae00*/  UMOV UR4, 0xffffffff ;  /* 0xffffffff00047882 */ /* 0x000fc60000000000 */
[----:B------:R-:W-:Y:S05]  /*ae10*/  BRA.DIV UR4, `(.L_x_304) ;  /* 0x00000006041c7947 */ /* 0x000fea000b800000 */
[----:B------:R-:W-:-:S13]  /*ae20*/  ELECT P6, URZ, PT ;  /* 0x00000000003f782f */ /* 0x000fda00038c0000 */
.L_x_319:
[----:B------:R-:W-:Y:S04]  /*ae30*/  BSSY B0, `(.L_x_305) ;  /* 0x0000022000007945 */ /* 0x000fe80003800000 */
[----:B------:R-:W-:Y:S05]  /*ae40*/  @!P6 BRA `(.L_x_306) ;  /* 0x000000000080e947 */ /* 0x000fea0003800000 */
[----:B------:R-:W-:-:S04]  /*ae50*/  LOP3.LUT R16, R16, 0x2, RZ, 0xfc, !PT ;  /* 0x0000000210107812 */ /* 0x000fc800078efcff */
[----:B------:R-:W-:-:S13]  /*ae60*/  ISETP.NE.AND P0, PT, R16, 0x3, PT ;  /* 0x000000031000780c */ /* 0x000fda0003f05270 */
[----:B------:R-:W-:Y:S05]  /*ae70*/  @!P0 BRA `(.L_x_307) ;  /* 0x0000000000048947 */ /* 0x000fea0003800000 */
[----:B------:R-:W-:Y:S01]  /*ae80*/  BPT.TRAP 0x1 ;  /* 0x000000040000795c */ /* 0x000fe20000300000 */
.L_x_307:
[----:B------:R-:W0:Y:S01]  /*ae90*/  S2R R3, SR_CgaCtaId ;  /* 0x0000000000037919 */ /* 0x000e220000008800 */
[----:B------:R-:W-:Y:S02]  /*aea0*/  MOV R2, 0x400 ;  /* 0x0000040000027802 */ /* 0x000fe40000000f00 */
[----:B------:R-:W-:Y:S02]  /*aeb0*/  SHF.L.U32 R4, R0, 0x1f, RZ ;  /* 0x0000001f00047819 */ /* 0x000fe400000006ff */
[----:B0-----:R-:W-:-:S05]  /*aec0*/  LEA R2, R3, R2, 0x18 ;  /* 0x0000000203027211 */ /* 0x001fca00078ec0ff */
[----:B------:R-:W-:-:S04]  /*aed0*/  VIADD R2, R2, 0x18 ;  /* 0x0000001802027836 */ /* 0x000fc80000000000 */
[C---:B------:R-:W-:Y:S02]  /*aee0*/  IMAD R9, R7.reuse, 0x8, R2 ;  /* 0x0000000807097824 */ /* 0x040fe400078e0202 */
[----:B------:R-:W-:Y:S02]  /*aef0*/  VIADD R7, R7, 0x1 ;  /* 0x0000000107077836 */ /* 0x000fe40000000000 */
[----:B------:R-:W0:Y:S03]  /*af00*/  SYNCS.PHASECHK.TRANS64.TRYWAIT P0, [R9+URZ], R4 ;  /* 0x00000004090075a7 */ /* 0x000e26000800017f */
[----:B------:R-:W-:-:S04]  /*af10*/  ISETP.NE.AND P1, PT, R7, 0x3, PT ;  /* 0x000000030700780c */ /* 0x000fc80003f25270 */
[----:B------:R-:W-:Y:S02]  /*af20*/  SEL R3, RZ, 0x1, P1 ;  /* 0x00000001ff037807 */ /* 0x000fe40000800000 */
[----:B------:R-:W-:Y:S02]  /*af30*/  SEL R7, R7, RZ, P1 ;  /* 0x000000ff07077207 */ /* 0x000fe40000800000 */
[----:B------:R-:W-:-:S03]  /*af40*/  LOP3.LUT R11, R0, R3, RZ, 0x3c, !PT ;  /* 0x00000003000b7212 */ /* 0x000fc600078e3cff */
[----:B------:R-:W-:Y:S01]  /*af50*/  IMAD R6, R7, 0x8, R2 ;  /* 0x0000000807067824 */ /* 0x000fe200078e0202 */
[----:B------:R-:W-:Y:S01]  /*af60*/  SHF.L.U32 R5, R11, 0x1f, RZ ;  /* 0x0000001f0b057819 */ /* 0x000fe200000006ff */
[----:B0-----:R-:W-:Y:S06]  /*af70*/  @!P0 BRA `(.L_x_308) ;  /* 0x0000000000e48947 */ /* 0x001fec0003800000 */
.L_x_320:
[----:B------:R-:W1:Y:S01]  /*af80*/  SYNCS.PHASECHK.TRANS64.TRYWAIT P0, [R6+URZ], R5 ;  /* 0x00000005060075a7 */ /* 0x000e62000800017f */
[----:B------:R-:W-:-:S05]  /*af90*/  VIADD R0, R7, 0x1 ;  /* 0x0000000107007836 */ /* 0x000fca0000000000 */
[----:B------:R-:W-:-:S04]  /*afa0*/  ISETP.NE.AND P1, PT, R0, 0x3, PT ;  /* 0x000000030000780c */ /* 0x000fc80003f25270 */
[----:B0-----:R-:W-:Y:S02]  /*afb0*/  SEL R4, RZ, 0x1, P1 ;  /* 0x00000001ff047807 */ /* 0x001fe40000800000 */
[----:B------:R-:W-:Y:S02]  /*afc0*/  SEL R3, R0, RZ, P1 ;  /* 0x000000ff00037207 */ /* 0x000fe40000800000 */
[----:B------:R-:W-:Y:S01]  /*afd0*/  LOP3.LUT R0, R11, R4, RZ, 0x3c, !PT ;  /* 0x000000040b007212 */ /* 0x000fe200078e3cff */
[----:B-1----:R-:W-:Y:S06]  /*afe0*/  @!P0 BRA `(.L_x_309) ;  /* 0x0000000000dc8947 */ /* 0x002fec0003800000 */
.L_x_321:
[----:B------:R-:W-:Y:S01]  /*aff0*/  IMAD R3, R3, 0x8, R2 ;  /* 0x0000000803037824 */ /* 0x000fe200078e0202 */
[----:B------:R-:W-:-:S07]  /*b000*/  SHF.L.U32 R0, R0, 0x1f, RZ ;  /* 0x0000001f00007819 */ /* 0x000fce00000006ff */
.L_x_310:
[----:B-1----:R1:W2:Y:S02]  /*b010*/  SYNCS.PHASECHK.TRANS64.TRYWAIT P0, [R3+URZ], R0 ;  /* 0x00000000030075a7 */ /* 0x0022a4000800017f */
[----:B--2---:R-:W-:Y:S05]  /*b020*/  @!P0 NANOSLEEP.SYNCS 0x989680 ;  /* 0x009896800000895d */ /* 0x004fea0003900000 */
[----:B------:R-:W2:Y:S02]  /*b030*/  @!P0 SYNCS.PHASECHK.TRANS64 P0, [R3+URZ], R0 ;  /* 0x00000000030085a7 */ /* 0x000ea4000800007f */
[----:B--2---:R-:W-:Y:S05]  /*b040*/  @!P0 BRA `(.L_x_310) ;  /* 0xfffffffc00f08947 */ /* 0x004fea000383ffff */
.L_x_306:
[----:B------:R-:W-:Y:S05]  /*b050*/  BSYNC B0 ;  /* 0x0000000000007941 */ /* 0x000fea0003800000 */
.L_x_305:
[----:B------:R-:W-:Y:S05]  /*b060*/  EXIT ;  /* 0x000000000000794d */ /* 0x000fea0003800000 */
.L_x_15:
[----:B-1----:R1:W2:Y:S02]  /*b070*/  SYNCS.PHASECHK.TRANS64.TRYWAIT P0, [R159+URZ], R0 ;  /* 0x000000009f0075a7 */ /* 0x0022a4000800017f */
[----:B--2---:R-:W-:Y:S05]  /*b080*/  @!P0 NANOSLEEP.SYNCS 0x989680 ;  /* 0x009896800000895d */ /* 0x004fea0003900000 */
[----:B------:R-:W2:Y:S02]  /*b090*/  @!P0 SYNCS.PHASECHK.TRANS64 P0, [R159+URZ], R0 ;  /* 0x000000009f0085a7 */ /* 0x000ea4000800007f */
[----:B--2---:R-:W-:Y:S05]  /*b0a0*/  @!P0 BRA `(.L_x_15) ;  /* 0xfffffffc00f08947 */ /* 0x004fea000383ffff */
[----:B------:R-:W-:Y:S05]  /*b0b0*/  BRA `(.L_x_311) ;  /* 0xffffff6000e87947 */ /* 0x000fea000383ffff */
.L_x_20:
[----:B--2---:R2:W3:Y:S02]  /*b0c0*/  SYNCS.PHASECHK.TRANS64.TRYWAIT P1, [R3+URZ], R0 ;  /* 0x00000000030075a7 */ /* 0x0044e4000802017f */
[----:B---3--:R-:W-:Y:S05]  /*b0d0*/  @!P1 NANOSLEEP.SYNCS 0x989680 ;  /* 0x009896800000995d */ /* 0x008fea0003900000 */
[----:B------:R-:W3:Y:S02]  /*b0e0*/  @!P1 SYNCS.PHASECHK.TRANS64 P1, [R3+URZ], R0 ;  /* 0x00000000030095a7 */ /* 0x000ee4000802007f */
[----:B---3--:R-:W-:Y:S05]  /*b0f0*/  @!P1 BRA `(.L_x_20) ;  /* 0xfffffffc00f09947 */ /* 0x008fea000383ffff */
[----:B------:R-:W-:Y:S05]  /*b100*/  BRA `(.L_x_19) ;  /* 0xffffff6400547947 */ /* 0x000fea000383ffff */
.L_x_25:
[----:B--2---:R-:W-:-:S04]  /*b110*/  IMAD.U32 R4, RZ, RZ, UR4 ;  /* 0x00000004ff047e24 */ /* 0x004fc8000f8e00ff */
[----:B------:R2:W3:Y:S03]  /*b120*/  SYNCS.PHASECHK.TRANS64.TRYWAIT P1, [R4+URZ], R3 ;  /* 0x00000003040075a7 */ /* 0x0004e6000802017f */
[----:B---3--:R-:W-:Y:S05]  /*b130*/  @!P1 NANOSLEEP.SYNCS 0x989680 ;  /* 0x009896800000995d */ /* 0x008fea0003900000 */
[----:B------:R-:W3:Y:S02]  /*b140*/  @!P1 SYNCS.PHASECHK.TRANS64 P1, [R4+URZ], R3 ;  /* 0x00000003040095a7 */ /* 0x000ee4000802007f */
[----:B---3--:R-:W-:Y:S05]  /*b150*/  @!P1 BRA `(.L_x_25) ;  /* 0xfffffffc00ec9947 */ /* 0x008fea000383ffff */
[----:B------:R-:W-:Y:S05]  /*b160*/  BRA `(.L_x_24) ;  /* 0xffffff6400e87947 */ /* 0x000fea000383ffff */
.L_x_31:
[----:B-1----:R1:W2:Y:S02]  /*b170*/  SYNCS.PHASECHK.TRANS64.TRYWAIT P0, [R159+URZ+0x10], R0 ;  /* 0x000010009f0075a7 */ /* 0x0022a4000800017f */
[----:B--2---:R-:W-:Y:S05]  /*b180*/  @!P0 NANOSLEEP.SYNCS 0x989680 ;  /* 0x009896800000895d */ /* 0x004fea0003900000 */
[----:B------:R-:W2:Y:S02]  /*b190*/  @!P0 SYNCS.PHASECHK.TRANS64 P0, [R159+URZ+0x10], R0 ;  /* 0x000010009f0085a7 */ /* 0x000ea4000800007f */
[----:B--2---:R-:W-:Y:S05]  /*b1a0*/  @!P0 BRA `(.L_x_31) ;  /* 0xfffffffc00f08947 */ /* 0x004fea000383ffff */
[----:B------:R-:W-:Y:S05]  /*b1b0*/  BRA `(.L_x_312) ;  /* 0xffffff6800e47947 */ /* 0x000fea000383ffff */
.L_x_292:
[----:B------:R-:W-:Y:S01]  /*b1c0*/  BSSY B1, `(.L_x_313) ;  /* 0x0000006000017945 */ /* 0x000fe20003800000 */
[----:B------:R-:W-:-:S07]  /*b1d0*/  IMAD.MOV.U32 R15, RZ, RZ, -0x1 ;  /* 0xffffffffff0f7424 */ /* 0x000fce00078e00ff */
[----:B-----5:R-:W-:Y:S05]  /*b1e0*/  WARPSYNC.COLLECTIVE R15, `(.L_x_314) ;  /* 0x000000000f0c7348 */ /* 0x020fea0003c00000 */
[----:B------:R-:W-:Y:S02]  /*b1f0*/  ELECT P6, UR62, PT ;  /* 0x00000000003e782f */ /* 0x000fe400038c0000 */
[----:B------:R-:W-:Y:S01]  /*b200*/  MOV R14, UR62 ;  /* 0x0000003e000e7c02 */ /* 0x000fe20008000f00 */
[----:B-----5:R-:W-:Y:S10]  /*b210*/  ENDCOLLECTIVE ;  /* 0x000000000000791b */ /* 0x020ff40003800000 */
.L_x_314:
[----:B------:R-:W-:Y:S05]  /*b220*/  BSYNC B1 ;  /* 0x0000000000017941 */ /* 0x000fea0003800000 */
.L_x_313:
[----:B------:R-:W-:Y:S05]  /*b230*/  BRA `(.L_x_315) ;  /* 0xfffffff000287947 */ /* 0x000fea000383ffff */
.L_x_295:
[----:B0-----:R0:W1:Y:S02]  /*b240*/  SYNCS.PHASECHK.TRANS64.TRYWAIT P1, [R10+URZ+0x18], R5 ;  /* 0x000018050a0075a7 */ /* 0x001064000802017f */
[----:B-1----:R-:W-:Y:S05]  /*b250*/  @!P1 NANOSLEEP.SYNCS 0x989680 ;  /* 0x009896800000995d */ /* 0x002fea0003900000 */
[----:B------:R-:W1:Y:S02]  /*b260*/  @!P1 SYNCS.PHASECHK.TRANS64 P1, [R10+URZ+0x18], R5 ;  /* 0x000018050a0095a7 */ /* 0x000e64000802007f */
[----:B-1----:R-:W-:Y:S05]  /*b270*/  @!P1 BRA `(.L_x_295) ;  /* 0xfffffffc00f09947 */ /* 0x002fea000383ffff */
[----:B------:R-:W-:Y:S05]  /*b280*/  BRA `(.L_x_316) ;  /* 0xfffffff0005c7947 */ /* 0x000fea000383ffff */
.L_x_304:
[----:B------:R-:W-:Y:S01]  /*b290*/  BSSY B0, `(.L_x_317) ;  /* 0x0000006000007945 */ /* 0x000fe20003800000 */
[----:B------:R-:W-:-:S07]  /*b2a0*/  IMAD.MOV.U32 R15, RZ, RZ, -0x1 ;  /* 0xffffffffff0f7424 */ /* 0x000fce00078e00ff */
[----:B-----5:R-:W-:Y:S05]  /*b2b0*/  WARPSYNC.COLLECTIVE R15, `(.L_x_318) ;  /* 0x000000000f0c7348 */ /* 0x020fea0003c00000 */
[----:B------:R-:W-:Y:S02]  /*b2c0*/  ELECT P6, UR62, PT ;  /* 0x00000000003e782f */ /* 0x000fe400038c0000 */
[----:B------:R-:W-:Y:S01]  /*b2d0*/  MOV R14, UR62 ;  /* 0x0000003e000e7c02 */ /* 0x000fe20008000f00 */
[----:B-----5:R-:W-:Y:S10]  /*b2e0*/  ENDCOLLECTIVE ;  /* 0x000000000000791b */ /* 0x020ff40003800000 */
.L_x_318:
[----:B------:R-:W-:Y:S05]  /*b2f0*/  BSYNC B0 ;  /* 0x0000000000007941 */ /* 0x000fea0003800000 */
.L_x_317:
[----:B------:R-:W-:Y:S05]  /*b300*/  BRA `(.L_x_319) ;  /* 0xfffffff800c87947 */ /* 0x000fea000383ffff */
.L_x_308:
[----:B0-----:R0:W1:Y:S02]  /*b310*/  SYNCS.PHASECHK.TRANS64.TRYWAIT P0, [R9+URZ], R4 ;  /* 0x00000004090075a7 */ /* 0x001064000800017f */
[----:B-1----:R-:W-:Y:S05]  /*b320*/  @!P0 NANOSLEEP.SYNCS 0x989680 ;  /* 0x009896800000895d */ /* 0x002fea0003900000 */
[----:B------:R-:W1:Y:S02]  /*b330*/  @!P0 SYNCS.PHASECHK.TRANS64 P0, [R9+URZ], R4 ;  /* 0x00000004090085a7 */ /* 0x000e64000800007f */
[----:B-1----:R-:W-:Y:S05]  /*b340*/  @!P0 BRA `(.L_x_308) ;  /* 0xfffffffc00f08947 */ /* 0x002fea000383ffff */
[----:B------:R-:W-:Y:S05]  /*b350*/  BRA `(.L_x_320) ;  /* 0xfffffffc00087947 */ /* 0x000fea000383ffff */
.L_x_309:
[----:B0-----:R0:W1:Y:S02]  /*b360*/  SYNCS.PHASECHK.TRANS64.TRYWAIT P0, [R6+URZ], R5 ;  /* 0x00000005060075a7 */ /* 0x001064000800017f */
[----:B-1----:R-:W-:Y:S05]  /*b370*/  @!P0 NANOSLEEP.SYNCS 0x989680 ;  /* 0x009896800000895d */ /* 0x002fea0003900000 */
[----:B------:R-:W1:Y:S02]  /*b380*/  @!P0 SYNCS.PHASECHK.TRANS64 P0, [R6+URZ], R5 ;  /* 0x00000005060085a7 */ /* 0x000e64000800007f */
[----:B-1----:R-:W-:Y:S05]  /*b390*/  @!P0 BRA `(.L_x_309) ;  /* 0xfffffffc00f08947 */ /* 0x002fea000383ffff */
[----:B------:R-:W-:Y:S05]  /*b3a0*/  BRA `(.L_x_321) ;  /* 0xfffffffc00107947 */ /* 0x000fea000383ffff */
.L_x_322:
[----:B------:R-:W-:-:S00]  /*b3b0*/  BRA `(.L_x_322) ;  /* 0xfffffffc00fc7947 */ /* 0x000fc0000383ffff */
[----:B------:R-:W-:-:S00]  /*b3c0*/  NOP ;  /* 0x0000000000007918 */ /* 0x000fc00000000000 */
        /* <DEDUP_REMOVED lines=11> */
.L_x_323:


//--------------------- .nv.global.init           --------------------------
	.section	.nv.global.init,"aw",@progbits
.nv.global.init:
	.type		$str$22,@object
	.size		$str$22,($str$23 - $str$22)
$str$22:
        /*0000*/ 	.byte	0x6b, 0x5f, 0x74, 0x69, 0x6c, 0x65, 0x5f, 0x63, 0x6f, 0x75, 0x6e, 0x74, 0x20, 0x3e, 0x3d, 0x20
        /*0010*/ 	.byte	0x31, 0x00
	.type		$str$23,@object
	.size		$str$23,(__unnamed_1 - $str$23)
$str$23:
        /*0012*/ 	.byte	0x2f, 0x74, 0x6d, 0x70, 0x2f, 0x63, 0x75, 0x74, 0x6c, 0x61, 0x73, 0x73, 0x5f, 0x73, 0x77, 0x65
        /*0022*/ 	.byte	0x65, 0x70, 0x5f, 0x73, 0x72, 0x63, 0x2f, 0x69, 0x6e, 0x63, 0x6c, 0x75, 0x64, 0x65, 0x2f, 0x63
        /*0032*/ 	.byte	0x75, 0x74, 0x6c, 0x61, 0x73, 0x73, 0x2f, 0x67, 0x65, 0x6d, 0x6d, 0x2f, 0x63, 0x6f, 0x6c, 0x6c
        /*0042*/ 	.byte	0x65, 0x63, 0x74, 0x69, 0x76, 0x65, 0x2f, 0x73, 0x6d, 0x39, 0x30, 0x5f, 0x6d, 0x6d, 0x61, 0x5f
        /*0052*/ 	.byte	0x74, 0x6d, 0x61, 0x5f, 0x67, 0x6d, 0x6d, 0x61, 0x5f, 0x73, 0x73, 0x5f, 0x77, 0x61, 0x72, 0x70
        /*0062*/ 	.byte	0x73, 0x70, 0x65, 0x63, 0x69, 0x61, 0x6c, 0x69, 0x7a, 0x65, 0x64, 0x2e, 0x68, 0x70, 0x70, 0x00
	.type		__unnamed_1,@object
	.size		__unnamed_1,(.L_0 - __unnamed_1)
__unnamed_1:
        /*0072*/ 	.byte	0x76, 0x6f, 0x69, 0x64, 0x20, 0x63, 0x75, 0x74, 0x6c, 0x61, 0x73, 0x73, 0x3a, 0x3a, 0x67, 0x65
        /* <DEDUP_REMOVED lines=179> */
        /*0bb2*/ 	.byte	0x65, 0x6e, 0x74, 0x69, 0x74, 0x79, 0x5d, 0x00
.L_0:


//--------------------- .nv.shared._ZN7cutlass13device_kernelINS_4gemm6kernel13GemmUniversalIN4cute5tupleIJiiiiEEENS1_10collective13CollectiveMmaINS1_34MainloopSm90TmaGmmaWarpSpecializedILi3ENS5_IJNS4_1CILi1EEESB_SB_EEENS1_32KernelTmaWarpSpecializedPingpongEEENS5_IJNSA_ILi64EEENSA_ILi256EEENSA_ILi32EEEEEENS_6half_tENS5_IJlSB_lEEESJ_SK_NS4_8TiledMMAINS4_8MMA_AtomIJNS4_4SM904GMMA26MMA_64x256x16_F32F16F16_SSILNSO_5MajorE0ELSQ_0ELNSO_7ScaleInE1ELSR_1EEEEEENS4_6LayoutISC_NS5_IJNSA_ILi0EEESV_SV_EEEEENS5_IJNS4_10UnderscoreESY_SY_EEEEENS4_13SM90_TMA_LOADENS4_14ComposedLayoutINS4_7SwizzleILi2ELi4ELi3EEENS4_18smem_ptr_flag_bitsILi16EEENSU_INS5_IJNSA_ILi8EEESH_EEENS5_IJSH_SB_EEEEEEEvNS4_8identityES11_S1B_vS1C_EENS_8epilogue10collective6detail29Sm90TmaWarpSpecializedAdapterINS1F_15DefaultEpilogueISJ_SK_SK_NS1E_6thread17LinearCombinationISJ_Li1EffLNS1J_9ScaleType4KindE0ELNS_15FloatRoundStyleE2ESJ_EENS1_15EpilogueDefaultEEEEEvvEEEEvNT_6ParamsE --------------------------
	.section	.nv.shared._ZN7cutlass13device_kernelINS_4gemm6kernel13GemmUniversalIN4cute5tupleIJiiiiEEENS1_10collective13CollectiveMmaINS1_34MainloopSm90TmaGmmaWarpSpecializedILi3ENS5_IJNS4_1CILi1EEESB_SB_EEENS1_32KernelTmaWarpSpecializedPingpongEEENS5_IJNSA_ILi64EEENSA_ILi256EEENSA_ILi32EEEEEENS_6half_tENS5_IJlSB_lEEESJ_SK_NS4_8TiledMMAINS4_8MMA_AtomIJNS4_4SM904GMMA26MMA_64x256x16_F32F16F16_SSILNSO_5MajorE0ELSQ_0ELNSO_7ScaleInE1ELSR_1EEEEEENS4_6LayoutISC_NS5_IJNSA_ILi0EEESV_SV_EEEEENS5_IJNS4_10UnderscoreESY_SY_EEEEENS4_13SM90_TMA_LOADENS4_14ComposedLayoutINS4_7SwizzleILi2ELi4ELi3EEENS4_18smem_ptr_flag_bitsILi16EEENSU_INS5_IJNSA_ILi8EEESH_EEENS5_IJSH_SB_EEEEEEEvNS4_8identityES11_S1B_vS1C_EENS_8epilogue10collective6detail29Sm90TmaWarpSpecializedAdapterINS1F_15DefaultEpilogueISJ_SK_SK_NS1E_6thread17LinearCombinationISJ_Li1EffLNS1J_9ScaleType4KindE0ELNS_15FloatRoundStyleE2ESJ_EENS1_15EpilogueDefaultEEEEEvvEEEEvNT_6ParamsE,"aw",@nobits
	.sectionflags	@""
	.align	16
	.zero		1024


//--------------------- .nv.shared.reserved.0     --------------------------
	.section	.nv.shared.reserved.0,"aw",@nobits
	.weak		__nv_reservedSMEM_offset_0_alias
	.size		__nv_reservedSMEM_offset_0_alias, 0, 0
	.other		__nv_reservedSMEM_offset_0_alias,@"STO_CUDA_RESERVED_SHARED STV_DEFAULT"
__nv_reservedSMEM_offset_0_alias:
	.zero		0


//--------------------- .nv.global                --------------------------
	.section	.nv.global,"aw",@nobits
.nv.global:
	.type		_ZN39_INTERNAL_19a82561_4_k_cu_6ce175d4_29004cute1_E,@object
	.size		_ZN39_INTERNAL_19a82561_4_k_cu_6ce175d4_29004cute1_E,(_ZN39_INTERNAL_19a82561_4_k_cu_6ce175d4_29004cuda3std3__45__cpo6cbeginE - _ZN39_INTERNAL_19a82561_4_k_cu_6ce175d4_29004cute1_E)
_ZN39_INTERNAL_19a82561_4_k_cu_6ce175d4_29004cute1_E:
	.zero		1
	.type		_ZN39_INTERNAL_19a82561_4_k_cu_6ce175d4_29004cuda3std3__45__cpo6cbeginE,@object
	.size		_ZN39_INTERNAL_19a82561_4_k_cu_6ce175d4_29004cuda3std3__45__cpo6cbeginE,(_ZN39_INTERNAL_19a82561_4_k_cu_6ce175d4_29004cuda3std3__48in_placeE - _ZN39_INTERNAL_19a82561_4_k_cu_6ce175d4_29004cuda3std3__45__cpo6cbeginE)
_ZN39_INTERNAL_19a82561_4_k_cu_6ce175d4_29004cuda3std3__45__cpo6cbeginE:
	.zero		1
	.type		_ZN39_INTERNAL_19a82561_4_k_cu_6ce175d4_29004cuda3std3__48in_placeE,@object
	.size		_ZN39_INTERNAL_19a82561_4_k_cu_6ce175d4_29004cuda3std3__48in_placeE,(_ZN39_INTERNAL_19a82561_4_k_cu_6ce175d4_29004cuda3std6ranges3__45__cpo9iter_moveE - _ZN39_INTERNAL_19a82561_4_k_cu_6ce175d4_29004cuda3std3__48in_placeE)
_ZN39_INTERNAL_19a82561_4_k_cu_6ce175d4_29004cuda3std3__48in_placeE:
	.zero		1
	.type		_ZN39_INTERNAL_19a82561_4_k_cu_6ce175d4_29004cuda3std6ranges3__45__cpo9iter_moveE,@object
	.size		_ZN39_INTERNAL_19a82561_4_k_cu_6ce175d4_29004cuda3std6ranges3__45__cpo9iter_moveE,(_ZN39_INTERNAL_19a82561_4_k_cu_6ce175d4_29004cuda3std3__45__cpo5beginE - _ZN39_INTERNAL_19a82561_4_k_cu_6ce175d4_29004cuda3std6ranges3__45__cpo9iter_moveE)
_ZN39_INTERNAL_19a82561_4_k_cu_6ce175d4_29004cuda3std6ranges3__45__cpo9iter_moveE:
	.zero		1
	.type		_ZN39_INTERNAL_19a82561_4_k_cu_6ce175d4_29004cuda3std3__45__cpo5beginE,@object
	.size		_ZN39_INTERNAL_19a82561_4_k_cu_6ce175d4_29004cuda3std3__45__cpo5beginE,(_ZN39_INTERNAL_19a82561_4_k_cu_6ce175d4_29004cuda3std3__441_GLOBAL__N__19a82561_4_k_cu_6ce175d4_29006ignoreE - _ZN39_INTERNAL_19a82561_4_k_cu_6ce175d4_29004cuda3std3__45__cpo5beginE)
_ZN39_INTERNAL_19a82561_4_k_cu_6ce175d4_29004cuda3std3__45__cpo5beginE:
	.zero		1
	.type		_ZN39_INTERNAL_19a82561_4_k_cu_6ce175d4_29004cuda3std3__441_GLOBAL__N__19a82561_4_k_cu_6ce175d4_29006ignoreE,@object
	.size		_ZN39_INTERNAL_19a82561_4_k_cu_6ce175d4_29004cuda3std3__441_GLOBAL__N__19a82561_4_k_cu_6ce175d4_29006ignoreE,(_ZN39_INTERNAL_19a82561_4_k_cu_6ce175d4_29004cute7productE - _ZN39_INTERNAL_19a82561_4_k_cu_6ce175d4_29004cuda3std3__441_GLOBAL__N__19a82561_4_k_cu_6ce175d4_29006ignoreE)
_ZN39_INTERNAL_19a82561_4_k_cu_6ce175d4_29004cuda3std3__441_GLOBAL__N__19a82561_4_k_cu_6ce175d4_29006ignoreE:
	.zero		1
	.type		_ZN39_INTERNAL_19a82561_4_k_cu_6ce175d4_29004cute7productE,@object
	.size		_ZN39_INTERNAL_19a82561_4_k_cu_6ce175d4_29004cute7productE,(_ZN39_INTERNAL_19a82561_4_k_cu_6ce175d4_29004cuda3std3__45__cpo3endE - _ZN39_INTERNAL_19a82561_4_k_cu_6ce175d4_29004cute7productE)
_ZN39_INTERNAL_19a82561_4_k_cu_6ce175d4_29004cute7productE:
	.zero		1
	.type		_ZN39_INTERNAL_19a82561_4_k_cu_6ce175d4_29004cuda3std3__45__cpo3endE,@object
	.size		_ZN39_INTERNAL_19a82561_4_k_cu_6ce175d4_29004cuda3std3__45__cpo3endE,(_ZN39_INTERNAL_19a82561_4_k_cu_6ce175d4_29004cuda3std3__419piecewise_constructE - _ZN39_INTERNAL_19a82561_4_k_cu_6ce175d4_29004cuda3std3__45__cpo3endE)
_ZN39_INTERNAL_19a82561_4_k_cu_6ce175d4_29004cuda3std3__45__cpo3endE:
	.zero		1
	.type		_ZN39_INTERNAL_19a82561_4_k_cu_6ce175d4_29004cuda3std3__419piecewise_constructE,@object
	.size		_ZN39_INTERNAL_19a82561_4_k_cu_6ce175d4_29004cuda3std3__419piecewise_constructE,(_ZN39_INTERNAL_19a82561_4_k_cu_6ce175d4_29004cuda3std3__45__cpo4cendE - _ZN39_INTERNAL_19a82561_4_k_cu_6ce175d4_29004cuda3std3__419piecewise_constructE)
_ZN39_INTERNAL_19a82561_4_k_cu_6ce175d4_29004cuda3std3__419piecewise_constructE:
	.zero		1
	.type		_ZN39_INTERNAL_19a82561_4_k_cu_6ce175d4_29004cuda3std3__45__cpo4cendE,@object
	.size		_ZN39_INTERNAL_19a82561_4_k_cu_6ce175d4_29004cuda3std3__45__cpo4cendE,(_ZN39_INTERNAL_19a82561_4_k_cu_6ce175d4_29004cuda3std6ranges3__45__cpo4swapE - _ZN39_INTERNAL_19a82561_4_k_cu_6ce175d4_29004cuda3std3__45__cpo4cendE)
_ZN39_INTERNAL_19a82561_4_k_cu_6ce175d4_29004cuda3std3__45__cpo4cendE:
	.zero		1
	.type		_ZN39_INTERNAL_19a82561_4_k_cu_6ce175d4_29004cuda3std6ranges3__45__cpo4swapE,@object
	.size		_ZN39_INTERNAL_19a82561_4_k_cu_6ce175d4_29004cuda3std6ranges3__45__cpo4swapE,(.L_8 - _ZN39_INTERNAL_19a82561_4_k_cu_6ce175d4_29004cuda3std6ranges3__45__cpo4swapE)
_ZN39_INTERNAL_19a82561_4_k_cu_6ce175d4_29004cuda3std6ranges3__45__cpo4swapE:
	.zero		1
.L_8:


//--------------------- .nv.constant0._ZN7cutlass13device_kernelINS_4gemm6kernel13GemmUniversalIN4cute5tupleIJiiiiEEENS1_10collective13CollectiveMmaINS1_34MainloopSm90TmaGmmaWarpSpecializedILi3ENS5_IJNS4_1CILi1EEESB_SB_EEENS1_32KernelTmaWarpSpecializedPingpongEEENS5_IJNSA_ILi64EEENSA_ILi256EEENSA_ILi32EEEEEENS_6half_tENS5_IJlSB_lEEESJ_SK_NS4_8TiledMMAINS4_8MMA_AtomIJNS4_4SM904GMMA26MMA_64x256x16_F32F16F16_SSILNSO_5MajorE0ELSQ_0ELNSO_7ScaleInE1ELSR_1EEEEEENS4_6LayoutISC_NS5_IJNSA_ILi0EEESV_SV_EEEEENS5_IJNS4_10UnderscoreESY_SY_EEEEENS4_13SM90_TMA_LOADENS4_14ComposedLayoutINS4_7SwizzleILi2ELi4ELi3EEENS4_18smem_ptr_flag_bitsILi16EEENSU_INS5_IJNSA_ILi8EEESH_EEENS5_IJSH_SB_EEEEEEEvNS4_8identityES11_S1B_vS1C_EENS_8epilogue10collective6detail29Sm90TmaWarpSpecializedAdapterINS1F_15DefaultEpilogueISJ_SK_SK_NS1E_6thread17LinearCombinationISJ_Li1EffLNS1J_9ScaleType4KindE0ELNS_15FloatRoundStyleE2ESJ_EENS1_15EpilogueDefaultEEEEEvvEEEEvNT_6ParamsE --------------------------
	.section	.nv.constant0._ZN7cutlass13device_kernelINS_4gemm6kernel13GemmUniversalIN4cute5tupleIJiiiiEEENS1_10collective13CollectiveMmaINS1_34MainloopSm90TmaGmmaWarpSpecializedILi3ENS5_IJNS4_1CILi1EEESB_SB_EEENS1_32KernelTmaWarpSpecializedPingpongEEENS5_IJNSA_ILi64EEENSA_ILi256EEENSA_ILi32EEEEEENS_6half_tENS5_IJlSB_lEEESJ_SK_NS4_8TiledMMAINS4_8MMA_AtomIJNS4_4SM904GMMA26MMA_64x256x16_F32F16F16_SSILNSO_5MajorE0ELSQ_0ELNSO_7ScaleInE1ELSR_1EEEEEENS4_6LayoutISC_NS5_IJNSA_ILi0EEESV_SV_EEEEENS5_IJNS4_10UnderscoreESY_SY_EEEEENS4_13SM90_TMA_LOADENS4_14ComposedLayoutINS4_7SwizzleILi2ELi4ELi3EEENS4_18smem_ptr_flag_bitsILi16EEENSU_INS5_IJNSA_ILi8EEESH_EEENS5_IJSH_SB_EEEEEEEvNS4_8identityES11_S1B_vS1C_EENS_8epilogue10collective6detail29Sm90TmaWarpSpecializedAdapterINS1F_15DefaultEpilogueISJ_SK_SK_NS1E_6thread17LinearCombinationISJ_Li1EffLNS1J_9ScaleType4KindE0ELNS_15FloatRoundStyleE2ESJ_EENS1_15EpilogueDefaultEEEEEvvEEEEvNT_6ParamsE,"a",@progbits
	.sectionflags	@""
	.align	4
.nv.constant0._ZN7cutlass13device_kernelINS_4gemm6kernel13GemmUniversalIN4cute5tupleIJiiiiEEENS1_10collective13CollectiveMmaINS1_34MainloopSm90TmaGmmaWarpSpecializedILi3ENS5_IJNS4_1CILi1EEESB_SB_EEENS1_32KernelTmaWarpSpecializedPingpongEEENS5_IJNSA_ILi64EEENSA_ILi256EEENSA_ILi32EEEEEENS_6half_tENS5_IJlSB_lEEESJ_SK_NS4_8TiledMMAINS4_8MMA_AtomIJNS4_4SM904GMMA26MMA_64x256x16_F32F16F16_SSILNSO_5MajorE0ELSQ_0ELNSO_7ScaleInE1ELSR_1EEEEEENS4_6LayoutISC_NS5_IJNSA_ILi0EEESV_SV_EEEEENS5_IJNS4_10UnderscoreESY_SY_EEEEENS4_13SM90_TMA_LOADENS4_14ComposedLayoutINS4_7SwizzleILi2ELi4ELi3EEENS4_18smem_ptr_flag_bitsILi16EEENSU_INS5_IJNSA_ILi8EEESH_EEENS5_IJSH_SB_EEEEEEEvNS4_8identityES11_S1B_vS1C_EENS_8epilogue10collective6detail29Sm90TmaWarpSpecializedAdapterINS1F_15DefaultEpilogueISJ_SK_SK_NS1E_6thread17LinearCombinationISJ_Li1EffLNS1J_9ScaleType4KindE0ELNS_15FloatRoundStyleE2ESJ_EENS1_15EpilogueDefaultEEEEEvvEEEEvNT_6ParamsE:
	.zero		1664


//--------------------- SYMBOLS --------------------------

	.type		.nv.reservedSmem.offset0,@object
	.size		.nv.reservedSmem.offset0,0x4
	.type		__assertfail,@function
